//
// Generated by NVIDIA NVVM Compiler
//
// Compiler Build ID: CL-36424714
// Cuda compilation tools, release 13.0, V13.0.88
// Based on NVVM 20.0.0
//

.version 9.0
.target sm_100
.address_size 64

	// .globl	_Z18sigmoid_f32_kernelPfS_i

.visible .entry _Z18sigmoid_f32_kernelPfS_i(
	.param .u64 .ptr .align 1 _Z18sigmoid_f32_kernelPfS_i_param_0,
	.param .u64 .ptr .align 1 _Z18sigmoid_f32_kernelPfS_i_param_1,
	.param .u32 _Z18sigmoid_f32_kernelPfS_i_param_2
)
{
	.reg .pred 	%p<2>;
	.reg .b32 	%r<8>;
	.reg .b32 	%f<17>;
	.reg .b64 	%rd<8>;

	ld.param.u64 	%rd1, [_Z18sigmoid_f32_kernelPfS_i_param_0];
	ld.param.u64 	%rd2, [_Z18sigmoid_f32_kernelPfS_i_param_1];
	ld.param.u32 	%r2, [_Z18sigmoid_f32_kernelPfS_i_param_2];
	mov.u32 	%r3, %ctaid.x;
	mov.u32 	%r4, %ntid.x;
	mov.u32 	%r5, %tid.x;
	mad.lo.s32 	%r1, %r3, %r4, %r5;
	setp.ge.s32 	%p1, %r1, %r2;
	@%p1 bra 	$L__BB0_2;
	cvta.to.global.u64 	%rd3, %rd1;
	cvta.to.global.u64 	%rd4, %rd2;
	mul.wide.s32 	%rd5, %r1, 4;
	add.s64 	%rd6, %rd3, %rd5;
	ld.global.f32 	%f1, [%rd6];
	max.f32 	%f2, %f1, 0fC2B0C0A5;
	min.f32 	%f3, %f2, 0f42B0C0A5;
	fma.rn.f32 	%f4, %f3, 0fBBBB989D, 0f3F000000;
	cvt.sat.f32.f32 	%f5, %f4;
	mov.f32 	%f6, 0f4B400001;
	mov.f32 	%f7, 0f437C0000;
	fma.rm.f32 	%f8, %f5, %f7, %f6;
	add.f32 	%f9, %f8, 0fCB40007F;
	neg.f32 	%f10, %f9;
	fma.rn.f32 	%f11, %f3, 0fBFB8AA3B, %f10;
	fma.rn.f32 	%f12, %f3, 0fB2A57060, %f11;
	mov.b32 	%r6, %f8;
	shl.b32 	%r7, %r6, 23;
	mov.b32 	%f13, %r7;
	ex2.approx.ftz.f32 	%f14, %f12;
	fma.rn.f32 	%f15, %f14, %f13, 0f3F800000;
	rcp.rn.f32 	%f16, %f15;
	add.s64 	%rd7, %rd4, %rd5;
	st.global.f32 	[%rd7], %f16;
$L__BB0_2:
	ret;

}
	// .globl	_Z20sigmoid_f32x4_kernelPfS_i
.visible .entry _Z20sigmoid_f32x4_kernelPfS_i(
	.param .u64 .ptr .align 1 _Z20sigmoid_f32x4_kernelPfS_i_param_0,
	.param .u64 .ptr .align 1 _Z20sigmoid_f32x4_kernelPfS_i_param_1,
	.param .u32 _Z20sigmoid_f32x4_kernelPfS_i_param_2
)
{
	.reg .pred 	%p<2>;
	.reg .b32 	%r<15>;
	.reg .b32 	%f<59>;
	.reg .b64 	%rd<8>;

	ld.param.u64 	%rd3, [_Z20sigmoid_f32x4_kernelPfS_i_param_0];
	ld.param.u64 	%rd2, [_Z20sigmoid_f32x4_kernelPfS_i_param_1];
	ld.param.u32 	%r2, [_Z20sigmoid_f32x4_kernelPfS_i_param_2];
	cvta.to.global.u64 	%rd1, %rd3;
	mov.u32 	%r3, %ctaid.x;
	mov.u32 	%r4, %ntid.x;
	mov.u32 	%r5, %tid.x;
	mad.lo.s32 	%r6, %r3, %r4, %r5;
	shl.b32 	%r1, %r6, 2;
	setp.ge.s32 	%p1, %r1, %r2;
	@%p1 bra 	$L__BB1_2;
	mul.wide.s32 	%rd4, %r1, 4;
	add.s64 	%rd5, %rd1, %rd4;
	ld.global.v4.f32 	{%f1, %f2, %f3, %f4}, [%rd5];
	max.f32 	%f5, %f4, 0fC2B0C0A5;
	min.f32 	%f6, %f5, 0f42B0C0A5;
	fma.rn.f32 	%f7, %f6, 0fBBBB989D, 0f3F000000;
	cvt.sat.f32.f32 	%f8, %f7;
	mov.f32 	%f9, 0f4B400001;
	mov.f32 	%f10, 0f437C0000;
	fma.rm.f32 	%f11, %f8, %f10, %f9;
	add.f32 	%f12, %f11, 0fCB40007F;
	neg.f32 	%f13, %f12;
	fma.rn.f32 	%f14, %f6, 0fBFB8AA3B, %f13;
	fma.rn.f32 	%f15, %f6, 0fB2A57060, %f14;
	mov.b32 	%r7, %f11;
	shl.b32 	%r8, %r7, 23;
	mov.b32 	%f16, %r8;
	ex2.approx.ftz.f32 	%f17, %f15;
	fma.rn.f32 	%f18, %f17, %f16, 0f3F800000;
	rcp.rn.f32 	%f19, %f18;
	max.f32 	%f20, %f3, 0fC2B0C0A5;
	min.f32 	%f21, %f20, 0f42B0C0A5;
	fma.rn.f32 	%f22, %f21, 0fBBBB989D, 0f3F000000;
	cvt.sat.f32.f32 	%f23, %f22;
	fma.rm.f32 	%f24, %f23, %f10, %f9;
	add.f32 	%f25, %f24, 0fCB40007F;
	neg.f32 	%f26, %f25;
	fma.rn.f32 	%f27, %f21, 0fBFB8AA3B, %f26;
	fma.rn.f32 	%f28, %f21, 0fB2A57060, %f27;
	mov.b32 	%r9, %f24;
	shl.b32 	%r10, %r9, 23;
	mov.b32 	%f29, %r10;
	ex2.approx.ftz.f32 	%f30, %f28;
	fma.rn.f32 	%f31, %f30, %f29, 0f3F800000;
	rcp.rn.f32 	%f32, %f31;
	max.f32 	%f33, %f2, 0fC2B0C0A5;
	min.f32 	%f34, %f33, 0f42B0C0A5;
	fma.rn.f32 	%f35, %f34, 0fBBBB989D, 0f3F000000;
	cvt.sat.f32.f32 	%f36, %f35;
	fma.rm.f32 	%f37, %f36, %f10, %f9;
	add.f32 	%f38, %f37, 0fCB40007F;
	neg.f32 	%f39, %f38;
	fma.rn.f32 	%f40, %f34, 0fBFB8AA3B, %f39;
	fma.rn.f32 	%f41, %f34, 0fB2A57060, %f40;
	mov.b32 	%r11, %f37;
	shl.b32 	%r12, %r11, 23;
	mov.b32 	%f42, %r12;
	ex2.approx.ftz.f32 	%f43, %f41;
	fma.rn.f32 	%f44, %f43, %f42, 0f3F800000;
	rcp.rn.f32 	%f45, %f44;
	max.f32 	%f46, %f1, 0fC2B0C0A5;
	min.f32 	%f47, %f46, 0f42B0C0A5;
	fma.rn.f32 	%f48, %f47, 0fBBBB989D, 0f3F000000;
	cvt.sat.f32.f32 	%f49, %f48;
	fma.rm.f32 	%f50, %f49, %f10, %f9;
	add.f32 	%f51, %f50, 0fCB40007F;
	neg.f32 	%f52, %f51;
	fma.rn.f32 	%f53, %f47, 0fBFB8AA3B, %f52;
	fma.rn.f32 	%f54, %f47, 0fB2A57060, %f53;
	mov.b32 	%r13, %f50;
	shl.b32 	%r14, %r13, 23;
	mov.b32 	%f55, %r14;
	ex2.approx.ftz.f32 	%f56, %f54;
	fma.rn.f32 	%f57, %f56, %f55, 0f3F800000;
	rcp.rn.f32 	%f58, %f57;
	cvta.to.global.u64 	%rd6, %rd2;
	add.s64 	%rd7, %rd6, %rd4;
	st.global.v4.f32 	[%rd7], {%f58, %f45, %f32, %f19};
$L__BB1_2:
	ret;

}
	// .globl	_Z18sigmoid_f16_kernelP6__halfS0_i
.visible .entry _Z18sigmoid_f16_kernelP6__halfS0_i(
	.param .u64 .ptr .align 1 _Z18sigmoid_f16_kernelP6__halfS0_i_param_0,
	.param .u64 .ptr .align 1 _Z18sigmoid_f16_kernelP6__halfS0_i_param_1,
	.param .u32 _Z18sigmoid_f16_kernelP6__halfS0_i_param_2
)
{
	.reg .pred 	%p<4>;
	.reg .b16 	%rs<36>;
	.reg .b32 	%r<6>;
	.reg .b32 	%f<17>;
	.reg .b64 	%rd<9>;

	ld.param.u64 	%rd1, [_Z18sigmoid_f16_kernelP6__halfS0_i_param_0];
	ld.param.u64 	%rd2, [_Z18sigmoid_f16_kernelP6__halfS0_i_param_1];
	ld.param.u32 	%r2, [_Z18sigmoid_f16_kernelP6__halfS0_i_param_2];
	mov.u32 	%r3, %ctaid.x;
	mov.u32 	%r4, %ntid.x;
	mov.u32 	%r5, %tid.x;
	mad.lo.s32 	%r1, %r3, %r4, %r5;
	mov.f32 	%f5, 0f3F800000;
	// begin inline asm
	{  cvt.rn.f16.f32 %rs6, %f5;}

	// end inline asm
	setp.ge.s32 	%p1, %r1, %r2;
	@%p1 bra 	$L__BB2_5;
	cvta.to.global.u64 	%rd3, %rd1;
	mul.wide.s32 	%rd4, %r1, 2;
	add.s64 	%rd5, %rd3, %rd4;
	ld.global.u16 	%rs9, [%rd5];
	mov.f32 	%f6, 0fC11B43D5;
	// begin inline asm
	{  cvt.rn.f16.f32 %rs7, %f6;}

	// end inline asm
	// begin inline asm
	{max.f16 %rs8,%rs9,%rs7;
}
	// end inline asm
	mov.f32 	%f7, 0f41317018;
	// begin inline asm
	{  cvt.rn.f16.f32 %rs11, %f7;}

	// end inline asm
	// begin inline asm
	{min.f16 %rs12,%rs8,%rs11;
}
	// end inline asm
	// begin inline asm
	{neg.f16 %rs15,%rs12;
}
	// end inline asm
	// begin inline asm
	{.reg.b32         f, C, nZ;       
 .reg.b16         h,r;            
  mov.b16         h,%rs15;           
  cvt.f32.f16     f,h;            
  mov.b32         C, 0x3fb8aa3bU; 
  mov.b32         nZ, 0x80000000U;
  fma.rn.f32      f,f,C,nZ;       
  ex2.approx.ftz.f32  f,f;        
  cvt.rn.f16.f32      r,f;        
{.reg.b16 spc, ulp, p;
  mov.b16 spc,0X1F79U;
  mov.b16 ulp,0x9400U;
  set.eq.f16.f16 p,h, spc;
  fma.rn.f16 r,p,ulp,r;
}
{.reg.b16 spc, ulp, p;
  mov.b16 spc,0X25CFU;
  mov.b16 ulp,0x9400U;
  set.eq.f16.f16 p,h, spc;
  fma.rn.f16 r,p,ulp,r;
}
{.reg.b16 spc, ulp, p;
  mov.b16 spc,0XC13BU;
  mov.b16 ulp,0x0400U;
  set.eq.f16.f16 p,h, spc;
  fma.rn.f16 r,p,ulp,r;
}
{.reg.b16 spc, ulp, p;
  mov.b16 spc,0XC1EFU;
  mov.b16 ulp,0x0200U;
  set.eq.f16.f16 p,h, spc;
  fma.rn.f16 r,p,ulp,r;
}
  mov.b16         %rs17,r;           
}
	// end inline asm
	// begin inline asm
	{add.f16 %rs19,%rs6,%rs17;
}
	// end inline asm
	// begin inline asm
	{  cvt.f32.f16 %f8, %rs6;}

	// end inline asm
	// begin inline asm
	{  cvt.f32.f16 %f9, %rs19;}

	// end inline asm
	// begin inline asm
	{rcp.approx.ftz.f32 %f10, %f9;
}
	// end inline asm
	mul.f32 	%f12, %f8, %f10;
	// begin inline asm
	{  cvt.rn.f16.f32 %rs35, %f12;}

	// end inline asm
	// begin inline asm
	{abs.f16 %rs25,%rs35;
}
	// end inline asm
	mov.b16 	%rs29, 143;
	// begin inline asm
	{ .reg .pred __$temp3;
  setp.lt.f16  __$temp3, %rs25, %rs29;
  selp.u16 %rs27, 1, 0, __$temp3;}
	// end inline asm
	setp.eq.s16 	%p2, %rs27, 0;
	@%p2 bra 	$L__BB2_4;
	mov.f32 	%f13, 0f00000000;
	// begin inline asm
	{  cvt.rn.f16.f32 %rs30, %f13;}

	// end inline asm
	// begin inline asm
	{ .reg .pred __$temp3;
  setp.lt.f16  __$temp3, %rs30, %rs25;
  selp.u16 %rs31, 1, 0, __$temp3;}
	// end inline asm
	setp.eq.s16 	%p3, %rs31, 0;
	@%p3 bra 	$L__BB2_4;
	neg.f32 	%f15, %f9;
	fma.rn.f32 	%f16, %f15, %f12, %f8;
	fma.rn.f32 	%f14, %f10, %f16, %f12;
	// begin inline asm
	{  cvt.rn.f16.f32 %rs35, %f14;}

	// end inline asm
$L__BB2_4:
	cvta.to.global.u64 	%rd6, %rd2;
	add.s64 	%rd8, %rd6, %rd4;
	st.global.u16 	[%rd8], %rs35;
$L__BB2_5:
	ret;

}
	// .globl	_Z20sigmoid_f16x2_kernelP6__halfS0_i
.visible .entry _Z20sigmoid_f16x2_kernelP6__halfS0_i(
	.param .u64 .ptr .align 1 _Z20sigmoid_f16x2_kernelP6__halfS0_i_param_0,
	.param .u64 .ptr .align 1 _Z20sigmoid_f16x2_kernelP6__halfS0_i_param_1,
	.param .u32 _Z20sigmoid_f16x2_kernelP6__halfS0_i_param_2
)
{
	.reg .pred 	%p<6>;
	.reg .b16 	%rs<67>;
	.reg .b32 	%r<9>;
	.reg .b32 	%f<28>;
	.reg .b64 	%rd<9>;

	ld.param.u64 	%rd2, [_Z20sigmoid_f16x2_kernelP6__halfS0_i_param_0];
	ld.param.u64 	%rd1, [_Z20sigmoid_f16x2_kernelP6__halfS0_i_param_1];
	ld.param.u32 	%r2, [_Z20sigmoid_f16x2_kernelP6__halfS0_i_param_2];
	cvta.to.global.u64 	%rd3, %rd2;
	mov.u32 	%r3, %ctaid.x;
	mov.u32 	%r4, %ntid.x;
	mov.u32 	%r5, %tid.x;
	mad.lo.s32 	%r6, %r3, %r4, %r5;
	shl.b32 	%r1, %r6, 1;
	mov.f32 	%f8, 0f3F800000;
	// begin inline asm
	{  cvt.rn.f16.f32 %rs11, %f8;}

	// end inline asm
	mul.wide.s32 	%rd4, %r1, 2;
	add.s64 	%rd5, %rd3, %rd4;
	ld.global.u32 	%r7, [%rd5];
	mov.b32 	{%rs14, %rs21}, %r7;
	mov.f32 	%f9, 0fC11B43D5;
	// begin inline asm
	{  cvt.rn.f16.f32 %rs12, %f9;}

	// end inline asm
	// begin inline asm
	{max.f16 %rs13,%rs14,%rs12;
}
	// end inline asm
	mov.f32 	%f10, 0f41317018;
	// begin inline asm
	{  cvt.rn.f16.f32 %rs16, %f10;}

	// end inline asm
	// begin inline asm
	{min.f16 %rs17,%rs13,%rs16;
}
	// end inline asm
	// begin inline asm
	{max.f16 %rs20,%rs21,%rs12;
}
	// end inline asm
	// begin inline asm
	{min.f16 %rs23,%rs20,%rs16;
}
	// end inline asm
	// begin inline asm
	{neg.f16 %rs26,%rs17;
}
	// end inline asm
	// begin inline asm
	{.reg.b32         f, C, nZ;       
 .reg.b16         h,r;            
  mov.b16         h,%rs26;           
  cvt.f32.f16     f,h;            
  mov.b32         C, 0x3fb8aa3bU; 
  mov.b32         nZ, 0x80000000U;
  fma.rn.f32      f,f,C,nZ;       
  ex2.approx.ftz.f32  f,f;        
  cvt.rn.f16.f32      r,f;        
{.reg.b16 spc, ulp, p;
  mov.b16 spc,0X1F79U;
  mov.b16 ulp,0x9400U;
  set.eq.f16.f16 p,h, spc;
  fma.rn.f16 r,p,ulp,r;
}
{.reg.b16 spc, ulp, p;
  mov.b16 spc,0X25CFU;
  mov.b16 ulp,0x9400U;
  set.eq.f16.f16 p,h, spc;
  fma.rn.f16 r,p,ulp,r;
}
{.reg.b16 spc, ulp, p;
  mov.b16 spc,0XC13BU;
  mov.b16 ulp,0x0400U;
  set.eq.f16.f16 p,h, spc;
  fma.rn.f16 r,p,ulp,r;
}
{.reg.b16 spc, ulp, p;
  mov.b16 spc,0XC1EFU;
  mov.b16 ulp,0x0200U;
  set.eq.f16.f16 p,h, spc;
  fma.rn.f16 r,p,ulp,r;
}
  mov.b16         %rs28,r;           
}
	// end inline asm
	// begin inline asm
	{add.f16 %rs30,%rs11,%rs28;
}
	// end inline asm
	// begin inline asm
	{  cvt.f32.f16 %f11, %rs11;}

	// end inline asm
	// begin inline asm
	{  cvt.f32.f16 %f12, %rs30;}

	// end inline asm
	// begin inline asm
	{rcp.approx.ftz.f32 %f13, %f12;
}
	// end inline asm
	mul.f32 	%f15, %f11, %f13;
	// begin inline asm
	{  cvt.rn.f16.f32 %rs65, %f15;}

	// end inline asm
	// begin inline asm
	{abs.f16 %rs36,%rs65;
}
	// end inline asm
	mov.b16 	%rs40, 143;
	// begin inline asm
	{ .reg .pred __$temp3;
  setp.lt.f16  __$temp3, %rs36, %rs40;
  selp.u16 %rs38, 1, 0, __$temp3;}
	// end inline asm
	setp.eq.s16 	%p1, %rs38, 0;
	@%p1 bra 	$L__BB3_3;
	mov.f32 	%f16, 0f00000000;
	// begin inline asm
	{  cvt.rn.f16.f32 %rs41, %f16;}

	// end inline asm
	// begin inline asm
	{ .reg .pred __$temp3;
  setp.lt.f16  __$temp3, %rs41, %rs36;
  selp.u16 %rs42, 1, 0, __$temp3;}
	// end inline asm
	setp.eq.s16 	%p2, %rs42, 0;
	@%p2 bra 	$L__BB3_3;
	neg.f32 	%f18, %f12;
	fma.rn.f32 	%f19, %f18, %f15, %f11;
	fma.rn.f32 	%f17, %f13, %f19, %f15;
	// begin inline asm
	{  cvt.rn.f16.f32 %rs65, %f17;}

	// end inline asm
$L__BB3_3:
	// begin inline asm
	{neg.f16 %rs46,%rs23;
}
	// end inline asm
	// begin inline asm
	{.reg.b32         f, C, nZ;       
 .reg.b16         h,r;            
  mov.b16         h,%rs46;           
  cvt.f32.f16     f,h;            
  mov.b32         C, 0x3fb8aa3bU; 
  mov.b32         nZ, 0x80000000U;
  fma.rn.f32      f,f,C,nZ;       
  ex2.approx.ftz.f32  f,f;        
  cvt.rn.f16.f32      r,f;        
{.reg.b16 spc, ulp, p;
  mov.b16 spc,0X1F79U;
  mov.b16 ulp,0x9400U;
  set.eq.f16.f16 p,h, spc;
  fma.rn.f16 r,p,ulp,r;
}
{.reg.b16 spc, ulp, p;
  mov.b16 spc,0X25CFU;
  mov.b16 ulp,0x9400U;
  set.eq.f16.f16 p,h, spc;
  fma.rn.f16 r,p,ulp,r;
}
{.reg.b16 spc, ulp, p;
  mov.b16 spc,0XC13BU;
  mov.b16 ulp,0x0400U;
  set.eq.f16.f16 p,h, spc;
  fma.rn.f16 r,p,ulp,r;
}
{.reg.b16 spc, ulp, p;
  mov.b16 spc,0XC1EFU;
  mov.b16 ulp,0x0200U;
  set.eq.f16.f16 p,h, spc;
  fma.rn.f16 r,p,ulp,r;
}
  mov.b16         %rs48,r;           
}
	// end inline asm
	// begin inline asm
	{add.f16 %rs50,%rs11,%rs48;
}
	// end inline asm
	// begin inline asm
	{  cvt.f32.f16 %f20, %rs50;}

	// end inline asm
	// begin inline asm
	{rcp.approx.ftz.f32 %f21, %f20;
}
	// end inline asm
	mul.f32 	%f23, %f11, %f21;
	// begin inline asm
	{  cvt.rn.f16.f32 %rs66, %f23;}

	// end inline asm
	// begin inline asm
	{abs.f16 %rs55,%rs66;
}
	// end inline asm
	mov.b16 	%rs59, 143;
	// begin inline asm
	{ .reg .pred __$temp3;
  setp.lt.f16  __$temp3, %rs55, %rs59;
  selp.u16 %rs57, 1, 0, __$temp3;}
	// end inline asm
	setp.eq.s16 	%p3, %rs57, 0;
	@%p3 bra 	$L__BB3_6;
	mov.f32 	%f24, 0f00000000;
	// begin inline asm
	{  cvt.rn.f16.f32 %rs60, %f24;}

	// end inline asm
	// begin inline asm
	{ .reg .pred __$temp3;
  setp.lt.f16  __$temp3, %rs60, %rs55;
  selp.u16 %rs61, 1, 0, __$temp3;}
	// end inline asm
	setp.eq.s16 	%p4, %rs61, 0;
	@%p4 bra 	$L__BB3_6;
	neg.f32 	%f26, %f20;
	fma.rn.f32 	%f27, %f26, %f23, %f11;
	fma.rn.f32 	%f25, %f21, %f27, %f23;
	// begin inline asm
	{  cvt.rn.f16.f32 %rs66, %f25;}

	// end inline asm
$L__BB3_6:
	setp.ge.s32 	%p5, %r1, %r2;
	@%p5 bra 	$L__BB3_8;
	cvta.to.global.u64 	%rd6, %rd1;
	add.s64 	%rd8, %rd6, %rd4;
	mov.b32 	%r8, {%rs65, %rs66};
	st.global.u32 	[%rd8], %r8;
$L__BB3_8:
	ret;

}
	// .globl	_Z20sigmoid_f16x8_kernelP6__halfS0_i
.visible .entry _Z20sigmoid_f16x8_kernelP6__halfS0_i(
	.param .u64 .ptr .align 1 _Z20sigmoid_f16x8_kernelP6__halfS0_i_param_0,
	.param .u64 .ptr .align 1 _Z20sigmoid_f16x8_kernelP6__halfS0_i_param_1,
	.param .u32 _Z20sigmoid_f16x8_kernelP6__halfS0_i_param_2
)
{
	.reg .pred 	%p<21>;
	.reg .b16 	%rs<253>;
	.reg .b32 	%r<18>;
	.reg .b32 	%f<94>;
	.reg .b64 	%rd<9>;

	ld.param.u64 	%rd3, [_Z20sigmoid_f16x8_kernelP6__halfS0_i_param_0];
	ld.param.u64 	%rd2, [_Z20sigmoid_f16x8_kernelP6__halfS0_i_param_1];
	ld.param.u32 	%r2, [_Z20sigmoid_f16x8_kernelP6__halfS0_i_param_2];
	cvta.to.global.u64 	%rd4, %rd3;
	mov.u32 	%r3, %ctaid.x;
	mov.u32 	%r4, %ntid.x;
	mov.u32 	%r5, %tid.x;
	mad.lo.s32 	%r6, %r3, %r4, %r5;
	shl.b32 	%r1, %r6, 3;
	mov.f32 	%f26, 0f3F800000;
	// begin inline asm
	{  cvt.rn.f16.f32 %rs41, %f26;}

	// end inline asm
	mul.wide.s32 	%rd5, %r1, 2;
	add.s64 	%rd6, %rd4, %rd5;
	ld.global.u32 	%r7, [%rd6];
	mov.b32 	{%rs44, %rs51}, %r7;
	ld.global.u32 	%r8, [%rd6+4];
	mov.b32 	{%rs57, %rs63}, %r8;
	ld.global.u32 	%r9, [%rd6+8];
	mov.b32 	{%rs69, %rs75}, %r9;
	ld.global.u32 	%r10, [%rd6+12];
	mov.b32 	{%rs81, %rs87}, %r10;
	mov.f32 	%f27, 0fC11B43D5;
	// begin inline asm
	{  cvt.rn.f16.f32 %rs42, %f27;}

	// end inline asm
	// begin inline asm
	{max.f16 %rs43,%rs44,%rs42;
}
	// end inline asm
	mov.f32 	%f28, 0f41317018;
	// begin inline asm
	{  cvt.rn.f16.f32 %rs46, %f28;}

	// end inline asm
	// begin inline asm
	{min.f16 %rs47,%rs43,%rs46;
}
	// end inline asm
	// begin inline asm
	{max.f16 %rs50,%rs51,%rs42;
}
	// end inline asm
	// begin inline asm
	{min.f16 %rs53,%rs50,%rs46;
}
	// end inline asm
	// begin inline asm
	{max.f16 %rs56,%rs57,%rs42;
}
	// end inline asm
	// begin inline asm
	{min.f16 %rs59,%rs56,%rs46;
}
	// end inline asm
	// begin inline asm
	{max.f16 %rs62,%rs63,%rs42;
}
	// end inline asm
	// begin inline asm
	{min.f16 %rs65,%rs62,%rs46;
}
	// end inline asm
	// begin inline asm
	{max.f16 %rs68,%rs69,%rs42;
}
	// end inline asm
	// begin inline asm
	{min.f16 %rs71,%rs68,%rs46;
}
	// end inline asm
	// begin inline asm
	{max.f16 %rs74,%rs75,%rs42;
}
	// end inline asm
	// begin inline asm
	{min.f16 %rs77,%rs74,%rs46;
}
	// end inline asm
	// begin inline asm
	{max.f16 %rs80,%rs81,%rs42;
}
	// end inline asm
	// begin inline asm
	{min.f16 %rs83,%rs80,%rs46;
}
	// end inline asm
	// begin inline asm
	{max.f16 %rs86,%rs87,%rs42;
}
	// end inline asm
	// begin inline asm
	{min.f16 %rs89,%rs86,%rs46;
}
	// end inline asm
	// begin inline asm
	{neg.f16 %rs92,%rs47;
}
	// end inline asm
	// begin inline asm
	{.reg.b32         f, C, nZ;       
 .reg.b16         h,r;            
  mov.b16         h,%rs92;           
  cvt.f32.f16     f,h;            
  mov.b32         C, 0x3fb8aa3bU; 
  mov.b32         nZ, 0x80000000U;
  fma.rn.f32      f,f,C,nZ;       
  ex2.approx.ftz.f32  f,f;        
  cvt.rn.f16.f32      r,f;        
{.reg.b16 spc, ulp, p;
  mov.b16 spc,0X1F79U;
  mov.b16 ulp,0x9400U;
  set.eq.f16.f16 p,h, spc;
  fma.rn.f16 r,p,ulp,r;
}
{.reg.b16 spc, ulp, p;
  mov.b16 spc,0X25CFU;
  mov.b16 ulp,0x9400U;
  set.eq.f16.f16 p,h, spc;
  fma.rn.f16 r,p,ulp,r;
}
{.reg.b16 spc, ulp, p;
  mov.b16 spc,0XC13BU;
  mov.b16 ulp,0x0400U;
  set.eq.f16.f16 p,h, spc;
  fma.rn.f16 r,p,ulp,r;
}
{.reg.b16 spc, ulp, p;
  mov.b16 spc,0XC1EFU;
  mov.b16 ulp,0x0200U;
  set.eq.f16.f16 p,h, spc;
  fma.rn.f16 r,p,ulp,r;
}
  mov.b16         %rs94,r;           
}
	// end inline asm
	// begin inline asm
	{add.f16 %rs96,%rs41,%rs94;
}
	// end inline asm
	// begin inline asm
	{  cvt.f32.f16 %f29, %rs41;}

	// end inline asm
	// begin inline asm
	{  cvt.f32.f16 %f30, %rs96;}

	// end inline asm
	// begin inline asm
	{rcp.approx.ftz.f32 %f31, %f30;
}
	// end inline asm
	mul.f32 	%f33, %f29, %f31;
	// begin inline asm
	{  cvt.rn.f16.f32 %rs245, %f33;}

	// end inline asm
	// begin inline asm
	{abs.f16 %rs102,%rs245;
}
	// end inline asm
	mov.b16 	%rs106, 143;
	// begin inline asm
	{ .reg .pred __$temp3;
  setp.lt.f16  __$temp3, %rs102, %rs106;
  selp.u16 %rs104, 1, 0, __$temp3;}
	// end inline asm
	setp.eq.s16 	%p1, %rs104, 0;
	@%p1 bra 	$L__BB4_3;
	mov.f32 	%f34, 0f00000000;
	// begin inline asm
	{  cvt.rn.f16.f32 %rs107, %f34;}

	// end inline asm
	// begin inline asm
	{ .reg .pred __$temp3;
  setp.lt.f16  __$temp3, %rs107, %rs102;
  selp.u16 %rs108, 1, 0, __$temp3;}
	// end inline asm
	setp.eq.s16 	%p2, %rs108, 0;
	@%p2 bra 	$L__BB4_3;
	neg.f32 	%f36, %f30;
	fma.rn.f32 	%f37, %f36, %f33, %f29;
	fma.rn.f32 	%f35, %f31, %f37, %f33;
	// begin inline asm
	{  cvt.rn.f16.f32 %rs245, %f35;}

	// end inline asm
$L__BB4_3:
	// begin inline asm
	{neg.f16 %rs112,%rs53;
}
	// end inline asm
	// begin inline asm
	{.reg.b32         f, C, nZ;       
 .reg.b16         h,r;            
  mov.b16         h,%rs112;           
  cvt.f32.f16     f,h;            
  mov.b32         C, 0x3fb8aa3bU; 
  mov.b32         nZ, 0x80000000U;
  fma.rn.f32      f,f,C,nZ;       
  ex2.approx.ftz.f32  f,f;        
  cvt.rn.f16.f32      r,f;        
{.reg.b16 spc, ulp, p;
  mov.b16 spc,0X1F79U;
  mov.b16 ulp,0x9400U;
  set.eq.f16.f16 p,h, spc;
  fma.rn.f16 r,p,ulp,r;
}
{.reg.b16 spc, ulp, p;
  mov.b16 spc,0X25CFU;
  mov.b16 ulp,0x9400U;
  set.eq.f16.f16 p,h, spc;
  fma.rn.f16 r,p,ulp,r;
}
{.reg.b16 spc, ulp, p;
  mov.b16 spc,0XC13BU;
  mov.b16 ulp,0x0400U;
  set.eq.f16.f16 p,h, spc;
  fma.rn.f16 r,p,ulp,r;
}
{.reg.b16 spc, ulp, p;
  mov.b16 spc,0XC1EFU;
  mov.b16 ulp,0x0200U;
  set.eq.f16.f16 p,h, spc;
  fma.rn.f16 r,p,ulp,r;
}
  mov.b16         %rs114,r;           
}
	// end inline asm
	// begin inline asm
	{add.f16 %rs116,%rs41,%rs114;
}
	// end inline asm
	// begin inline asm
	{  cvt.f32.f16 %f38, %rs116;}

	// end inline asm
	// begin inline asm
	{rcp.approx.ftz.f32 %f39, %f38;
}
	// end inline asm
	mul.f32 	%f41, %f29, %f39;
	// begin inline asm
	{  cvt.rn.f16.f32 %rs246, %f41;}

	// end inline asm
	// begin inline asm
	{abs.f16 %rs121,%rs246;
}
	// end inline asm
	mov.b16 	%rs125, 143;
	// begin inline asm
	{ .reg .pred __$temp3;
  setp.lt.f16  __$temp3, %rs121, %rs125;
  selp.u16 %rs123, 1, 0, __$temp3;}
	// end inline asm
	setp.eq.s16 	%p3, %rs123, 0;
	@%p3 bra 	$L__BB4_6;
	mov.f32 	%f42, 0f00000000;
	// begin inline asm
	{  cvt.rn.f16.f32 %rs126, %f42;}

	// end inline asm
	// begin inline asm
	{ .reg .pred __$temp3;
  setp.lt.f16  __$temp3, %rs126, %rs121;
  selp.u16 %rs127, 1, 0, __$temp3;}
	// end inline asm
	setp.eq.s16 	%p4, %rs127, 0;
	@%p4 bra 	$L__BB4_6;
	neg.f32 	%f44, %f38;
	fma.rn.f32 	%f45, %f44, %f41, %f29;
	fma.rn.f32 	%f43, %f39, %f45, %f41;
	// begin inline asm
	{  cvt.rn.f16.f32 %rs246, %f43;}

	// end inline asm
$L__BB4_6:
	// begin inline asm
	{neg.f16 %rs131,%rs59;
}
	// end inline asm
	// begin inline asm
	{.reg.b32         f, C, nZ;       
 .reg.b16         h,r;            
  mov.b16         h,%rs131;           
  cvt.f32.f16     f,h;            
  mov.b32         C, 0x3fb8aa3bU; 
  mov.b32         nZ, 0x80000000U;
  fma.rn.f32      f,f,C,nZ;       
  ex2.approx.ftz.f32  f,f;        
  cvt.rn.f16.f32      r,f;        
{.reg.b16 spc, ulp, p;
  mov.b16 spc,0X1F79U;
  mov.b16 ulp,0x9400U;
  set.eq.f16.f16 p,h, spc;
  fma.rn.f16 r,p,ulp,r;
}
{.reg.b16 spc, ulp, p;
  mov.b16 spc,0X25CFU;
  mov.b16 ulp,0x9400U;
  set.eq.f16.f16 p,h, spc;
  fma.rn.f16 r,p,ulp,r;
}
{.reg.b16 spc, ulp, p;
  mov.b16 spc,0XC13BU;
  mov.b16 ulp,0x0400U;
  set.eq.f16.f16 p,h, spc;
  fma.rn.f16 r,p,ulp,r;
}
{.reg.b16 spc, ulp, p;
  mov.b16 spc,0XC1EFU;
  mov.b16 ulp,0x0200U;
  set.eq.f16.f16 p,h, spc;
  fma.rn.f16 r,p,ulp,r;
}
  mov.b16         %rs133,r;           
}
	// end inline asm
	// begin inline asm
	{add.f16 %rs135,%rs41,%rs133;
}
	// end inline asm
	// begin inline asm
	{  cvt.f32.f16 %f46, %rs135;}

	// end inline asm
	// begin inline asm
	{rcp.approx.ftz.f32 %f47, %f46;
}
	// end inline asm
	mul.f32 	%f49, %f29, %f47;
	// begin inline asm
	{  cvt.rn.f16.f32 %rs247, %f49;}

	// end inline asm
	// begin inline asm
	{abs.f16 %rs140,%rs247;
}
	// end inline asm
	mov.b16 	%rs144, 143;
	// begin inline asm
	{ .reg .pred __$temp3;
  setp.lt.f16  __$temp3, %rs140, %rs144;
  selp.u16 %rs142, 1, 0, __$temp3;}
	// end inline asm
	setp.eq.s16 	%p5, %rs142, 0;
	@%p5 bra 	$L__BB4_9;
	mov.f32 	%f50, 0f00000000;
	// begin inline asm
	{  cvt.rn.f16.f32 %rs145, %f50;}

	// end inline asm
	// begin inline asm
	{ .reg .pred __$temp3;
  setp.lt.f16  __$temp3, %rs145, %rs140;
  selp.u16 %rs146, 1, 0, __$temp3;}
	// end inline asm
	setp.eq.s16 	%p6, %rs146, 0;
	@%p6 bra 	$L__BB4_9;
	neg.f32 	%f52, %f46;
	fma.rn.f32 	%f53, %f52, %f49, %f29;
	fma.rn.f32 	%f51, %f47, %f53, %f49;
	// begin inline asm
	{  cvt.rn.f16.f32 %rs247, %f51;}

	// end inline asm
$L__BB4_9:
	// begin inline asm
	{neg.f16 %rs150,%rs65;
}
	// end inline asm
	// begin inline asm
	{.reg.b32         f, C, nZ;       
 .reg.b16         h,r;            
  mov.b16         h,%rs150;           
  cvt.f32.f16     f,h;            
  mov.b32         C, 0x3fb8aa3bU; 
  mov.b32         nZ, 0x80000000U;
  fma.rn.f32      f,f,C,nZ;       
  ex2.approx.ftz.f32  f,f;        
  cvt.rn.f16.f32      r,f;        
{.reg.b16 spc, ulp, p;
  mov.b16 spc,0X1F79U;
  mov.b16 ulp,0x9400U;
  set.eq.f16.f16 p,h, spc;
  fma.rn.f16 r,p,ulp,r;
}
{.reg.b16 spc, ulp, p;
  mov.b16 spc,0X25CFU;
  mov.b16 ulp,0x9400U;
  set.eq.f16.f16 p,h, spc;
  fma.rn.f16 r,p,ulp,r;
}
{.reg.b16 spc, ulp, p;
  mov.b16 spc,0XC13BU;
  mov.b16 ulp,0x0400U;
  set.eq.f16.f16 p,h, spc;
  fma.rn.f16 r,p,ulp,r;
}
{.reg.b16 spc, ulp, p;
  mov.b16 spc,0XC1EFU;
  mov.b16 ulp,0x0200U;
  set.eq.f16.f16 p,h, spc;
  fma.rn.f16 r,p,ulp,r;
}
  mov.b16         %rs152,r;           
}
	// end inline asm
	// begin inline asm
	{add.f16 %rs154,%rs41,%rs152;
}
	// end inline asm
	// begin inline asm
	{  cvt.f32.f16 %f54, %rs154;}

	// end inline asm
	// begin inline asm
	{rcp.approx.ftz.f32 %f55, %f54;
}
	// end inline asm
	mul.f32 	%f57, %f29, %f55;
	// begin inline asm
	{  cvt.rn.f16.f32 %rs248, %f57;}

	// end inline asm
	// begin inline asm
	{abs.f16 %rs159,%rs248;
}
	// end inline asm
	mov.b16 	%rs163, 143;
	// begin inline asm
	{ .reg .pred __$temp3;
  setp.lt.f16  __$temp3, %rs159, %rs163;
  selp.u16 %rs161, 1, 0, __$temp3;}
	// end inline asm
	setp.eq.s16 	%p7, %rs161, 0;
	@%p7 bra 	$L__BB4_12;
	mov.f32 	%f58, 0f00000000;
	// begin inline asm
	{  cvt.rn.f16.f32 %rs164, %f58;}

	// end inline asm
	// begin inline asm
	{ .reg .pred __$temp3;
  setp.lt.f16  __$temp3, %rs164, %rs159;
  selp.u16 %rs165, 1, 0, __$temp3;}
	// end inline asm
	setp.eq.s16 	%p8, %rs165, 0;
	@%p8 bra 	$L__BB4_12;
	neg.f32 	%f60, %f54;
	fma.rn.f32 	%f61, %f60, %f57, %f29;
	fma.rn.f32 	%f59, %f55, %f61, %f57;
	// begin inline asm
	{  cvt.rn.f16.f32 %rs248, %f59;}

	// end inline asm
$L__BB4_12:
	// begin inline asm
	{neg.f16 %rs169,%rs71;
}
	// end inline asm
	// begin inline asm
	{.reg.b32         f, C, nZ;       
 .reg.b16         h,r;            
  mov.b16         h,%rs169;           
  cvt.f32.f16     f,h;            
  mov.b32         C, 0x3fb8aa3bU; 
  mov.b32         nZ, 0x80000000U;
  fma.rn.f32      f,f,C,nZ;       
  ex2.approx.ftz.f32  f,f;        
  cvt.rn.f16.f32      r,f;        
{.reg.b16 spc, ulp, p;
  mov.b16 spc,0X1F79U;
  mov.b16 ulp,0x9400U;
  set.eq.f16.f16 p,h, spc;
  fma.rn.f16 r,p,ulp,r;
}
{.reg.b16 spc, ulp, p;
  mov.b16 spc,0X25CFU;
  mov.b16 ulp,0x9400U;
  set.eq.f16.f16 p,h, spc;
  fma.rn.f16 r,p,ulp,r;
}
{.reg.b16 spc, ulp, p;
  mov.b16 spc,0XC13BU;
  mov.b16 ulp,0x0400U;
  set.eq.f16.f16 p,h, spc;
  fma.rn.f16 r,p,ulp,r;
}
{.reg.b16 spc, ulp, p;
  mov.b16 spc,0XC1EFU;
  mov.b16 ulp,0x0200U;
  set.eq.f16.f16 p,h, spc;
  fma.rn.f16 r,p,ulp,r;
}
  mov.b16         %rs171,r;           
}
	// end inline asm
	// begin inline asm
	{add.f16 %rs173,%rs41,%rs171;
}
	// end inline asm
	// begin inline asm
	{  cvt.f32.f16 %f62, %rs173;}

	// end inline asm
	// begin inline asm
	{rcp.approx.ftz.f32 %f63, %f62;
}
	// end inline asm
	mul.f32 	%f65, %f29, %f63;
	// begin inline asm
	{  cvt.rn.f16.f32 %rs249, %f65;}

	// end inline asm
	// begin inline asm
	{abs.f16 %rs178,%rs249;
}
	// end inline asm
	mov.b16 	%rs182, 143;
	// begin inline asm
	{ .reg .pred __$temp3;
  setp.lt.f16  __$temp3, %rs178, %rs182;
  selp.u16 %rs180, 1, 0, __$temp3;}
	// end inline asm
	setp.eq.s16 	%p9, %rs180, 0;
	@%p9 bra 	$L__BB4_15;
	mov.f32 	%f66, 0f00000000;
	// begin inline asm
	{  cvt.rn.f16.f32 %rs183, %f66;}

	// end inline asm
	// begin inline asm
	{ .reg .pred __$temp3;
  setp.lt.f16  __$temp3, %rs183, %rs178;
  selp.u16 %rs184, 1, 0, __$temp3;}
	// end inline asm
	setp.eq.s16 	%p10, %rs184, 0;
	@%p10 bra 	$L__BB4_15;
	neg.f32 	%f68, %f62;
	fma.rn.f32 	%f69, %f68, %f65, %f29;
	fma.rn.f32 	%f67, %f63, %f69, %f65;
	// begin inline asm
	{  cvt.rn.f16.f32 %rs249, %f67;}

	// end inline asm
$L__BB4_15:
	// begin inline asm
	{neg.f16 %rs188,%rs77;
}
	// end inline asm
	// begin inline asm
	{.reg.b32         f, C, nZ;       
 .reg.b16         h,r;            
  mov.b16         h,%rs188;           
  cvt.f32.f16     f,h;            
  mov.b32         C, 0x3fb8aa3bU; 
  mov.b32         nZ, 0x80000000U;
  fma.rn.f32      f,f,C,nZ;       
  ex2.approx.ftz.f32  f,f;        
  cvt.rn.f16.f32      r,f;        
{.reg.b16 spc, ulp, p;
  mov.b16 spc,0X1F79U;
  mov.b16 ulp,0x9400U;
  set.eq.f16.f16 p,h, spc;
  fma.rn.f16 r,p,ulp,r;
}
{.reg.b16 spc, ulp, p;
  mov.b16 spc,0X25CFU;
  mov.b16 ulp,0x9400U;
  set.eq.f16.f16 p,h, spc;
  fma.rn.f16 r,p,ulp,r;
}
{.reg.b16 spc, ulp, p;
  mov.b16 spc,0XC13BU;
  mov.b16 ulp,0x0400U;
  set.eq.f16.f16 p,h, spc;
  fma.rn.f16 r,p,ulp,r;
}
{.reg.b16 spc, ulp, p;
  mov.b16 spc,0XC1EFU;
  mov.b16 ulp,0x0200U;
  set.eq.f16.f16 p,h, spc;
  fma.rn.f16 r,p,ulp,r;
}
  mov.b16         %rs190,r;           
}
	// end inline asm
	// begin inline asm
	{add.f16 %rs192,%rs41,%rs190;
}
	// end inline asm
	// begin inline asm
	{  cvt.f32.f16 %f70, %rs192;}

	// end inline asm
	// begin inline asm
	{rcp.approx.ftz.f32 %f71, %f70;
}
	// end inline asm
	mul.f32 	%f73, %f29, %f71;
	// begin inline asm
	{  cvt.rn.f16.f32 %rs250, %f73;}

	// end inline asm
	// begin inline asm
	{abs.f16 %rs197,%rs250;
}
	// end inline asm
	mov.b16 	%rs201, 143;
	// begin inline asm
	{ .reg .pred __$temp3;
  setp.lt.f16  __$temp3, %rs197, %rs201;
  selp.u16 %rs199, 1, 0, __$temp3;}
	// end inline asm
	setp.eq.s16 	%p11, %rs199, 0;
	@%p11 bra 	$L__BB4_18;
	mov.f32 	%f74, 0f00000000;
	// begin inline asm
	{  cvt.rn.f16.f32 %rs202, %f74;}

	// end inline asm
	// begin inline asm
	{ .reg .pred __$temp3;
  setp.lt.f16  __$temp3, %rs202, %rs197;
  selp.u16 %rs203, 1, 0, __$temp3;}
	// end inline asm
	setp.eq.s16 	%p12, %rs203, 0;
	@%p12 bra 	$L__BB4_18;
	neg.f32 	%f76, %f70;
	fma.rn.f32 	%f77, %f76, %f73, %f29;
	fma.rn.f32 	%f75, %f71, %f77, %f73;
	// begin inline asm
	{  cvt.rn.f16.f32 %rs250, %f75;}

	// end inline asm
$L__BB4_18:
	// begin inline asm
	{neg.f16 %rs207,%rs83;
}
	// end inline asm
	// begin inline asm
	{.reg.b32         f, C, nZ;       
 .reg.b16         h,r;            
  mov.b16         h,%rs207;           
  cvt.f32.f16     f,h;            
  mov.b32         C, 0x3fb8aa3bU; 
  mov.b32         nZ, 0x80000000U;
  fma.rn.f32      f,f,C,nZ;       
  ex2.approx.ftz.f32  f,f;        
  cvt.rn.f16.f32      r,f;        
{.reg.b16 spc, ulp, p;
  mov.b16 spc,0X1F79U;
  mov.b16 ulp,0x9400U;
  set.eq.f16.f16 p,h, spc;
  fma.rn.f16 r,p,ulp,r;
}
{.reg.b16 spc, ulp, p;
  mov.b16 spc,0X25CFU;
  mov.b16 ulp,0x9400U;
  set.eq.f16.f16 p,h, spc;
  fma.rn.f16 r,p,ulp,r;
}
{.reg.b16 spc, ulp, p;
  mov.b16 spc,0XC13BU;
  mov.b16 ulp,0x0400U;
  set.eq.f16.f16 p,h, spc;
  fma.rn.f16 r,p,ulp,r;
}
{.reg.b16 spc, ulp, p;
  mov.b16 spc,0XC1EFU;
  mov.b16 ulp,0x0200U;
  set.eq.f16.f16 p,h, spc;
  fma.rn.f16 r,p,ulp,r;
}
  mov.b16         %rs209,r;           
}
	// end inline asm
	// begin inline asm
	{add.f16 %rs211,%rs41,%rs209;
}
	// end inline asm
	// begin inline asm
	{  cvt.f32.f16 %f78, %rs211;}

	// end inline asm
	// begin inline asm
	{rcp.approx.ftz.f32 %f79, %f78;
}
	// end inline asm
	mul.f32 	%f81, %f29, %f79;
	// begin inline asm
	{  cvt.rn.f16.f32 %rs251, %f81;}

	// end inline asm
	// begin inline asm
	{abs.f16 %rs216,%rs251;
}
	// end inline asm
	mov.b16 	%rs220, 143;
	// begin inline asm
	{ .reg .pred __$temp3;
  setp.lt.f16  __$temp3, %rs216, %rs220;
  selp.u16 %rs218, 1, 0, __$temp3;}
	// end inline asm
	setp.eq.s16 	%p13, %rs218, 0;
	@%p13 bra 	$L__BB4_21;
	mov.f32 	%f82, 0f00000000;
	// begin inline asm
	{  cvt.rn.f16.f32 %rs221, %f82;}

	// end inline asm
	// begin inline asm
	{ .reg .pred __$temp3;
  setp.lt.f16  __$temp3, %rs221, %rs216;
  selp.u16 %rs222, 1, 0, __$temp3;}
	// end inline asm
	setp.eq.s16 	%p14, %rs222, 0;
	@%p14 bra 	$L__BB4_21;
	neg.f32 	%f84, %f78;
	fma.rn.f32 	%f85, %f84, %f81, %f29;
	fma.rn.f32 	%f83, %f79, %f85, %f81;
	// begin inline asm
	{  cvt.rn.f16.f32 %rs251, %f83;}

	// end inline asm
$L__BB4_21:
	// begin inline asm
	{neg.f16 %rs226,%rs89;
}
	// end inline asm
	// begin inline asm
	{.reg.b32         f, C, nZ;       
 .reg.b16         h,r;            
  mov.b16         h,%rs226;           
  cvt.f32.f16     f,h;            
  mov.b32         C, 0x3fb8aa3bU; 
  mov.b32         nZ, 0x80000000U;
  fma.rn.f32      f,f,C,nZ;       
  ex2.approx.ftz.f32  f,f;        
  cvt.rn.f16.f32      r,f;        
{.reg.b16 spc, ulp, p;
  mov.b16 spc,0X1F79U;
  mov.b16 ulp,0x9400U;
  set.eq.f16.f16 p,h, spc;
  fma.rn.f16 r,p,ulp,r;
}
{.reg.b16 spc, ulp, p;
  mov.b16 spc,0X25CFU;
  mov.b16 ulp,0x9400U;
  set.eq.f16.f16 p,h, spc;
  fma.rn.f16 r,p,ulp,r;
}
{.reg.b16 spc, ulp, p;
  mov.b16 spc,0XC13BU;
  mov.b16 ulp,0x0400U;
  set.eq.f16.f16 p,h, spc;
  fma.rn.f16 r,p,ulp,r;
}
{.reg.b16 spc, ulp, p;
  mov.b16 spc,0XC1EFU;
  mov.b16 ulp,0x0200U;
  set.eq.f16.f16 p,h, spc;
  fma.rn.f16 r,p,ulp,r;
}
  mov.b16         %rs228,r;           
}
	// end inline asm
	// begin inline asm
	{add.f16 %rs230,%rs41,%rs228;
}
	// end inline asm
	// begin inline asm
	{  cvt.f32.f16 %f86, %rs230;}

	// end inline asm
	// begin inline asm
	{rcp.approx.ftz.f32 %f87, %f86;
}
	// end inline asm
	mul.f32 	%f89, %f29, %f87;
	// begin inline asm
	{  cvt.rn.f16.f32 %rs252, %f89;}

	// end inline asm
	// begin inline asm
	{abs.f16 %rs235,%rs252;
}
	// end inline asm
	mov.b16 	%rs239, 143;
	// begin inline asm
	{ .reg .pred __$temp3;
  setp.lt.f16  __$temp3, %rs235, %rs239;
  selp.u16 %rs237, 1, 0, __$temp3;}
	// end inline asm
	setp.eq.s16 	%p15, %rs237, 0;
	@%p15 bra 	$L__BB4_24;
	mov.f32 	%f90, 0f00000000;
	// begin inline asm
	{  cvt.rn.f16.f32 %rs240, %f90;}

	// end inline asm
	// begin inline asm
	{ .reg .pred __$temp3;
  setp.lt.f16  __$temp3, %rs240, %rs235;
  selp.u16 %rs241, 1, 0, __$temp3;}
	// end inline asm
	setp.eq.s16 	%p16, %rs241, 0;
	@%p16 bra 	$L__BB4_24;
	neg.f32 	%f92, %f86;
	fma.rn.f32 	%f93, %f92, %f89, %f29;
	fma.rn.f32 	%f91, %f87, %f93, %f89;
	// begin inline asm
	{  cvt.rn.f16.f32 %rs252, %f91;}

	// end inline asm
$L__BB4_24:
	setp.ge.s32 	%p17, %r1, %r2;
	cvta.to.global.u64 	%rd7, %rd2;
	add.s64 	%rd1, %rd7, %rd5;
	@%p17 bra 	$L__BB4_26;
	mov.b32 	%r11, {%rs245, %rs246};
	st.global.u32 	[%rd1], %r11;
$L__BB4_26:
	add.s32 	%r12, %r1, 2;
	setp.ge.s32 	%p18, %r12, %r2;
	@%p18 bra 	$L__BB4_28;
	mov.b32 	%r13, {%rs247, %rs248};
	st.global.u32 	[%rd1+4], %r13;
$L__BB4_28:
	add.s32 	%r14, %r1, 4;
	setp.ge.s32 	%p19, %r14, %r2;
	@%p19 bra 	$L__BB4_30;
	mov.b32 	%r15, {%rs249, %rs250};
	st.global.u32 	[%rd1+8], %r15;
$L__BB4_30:
	add.s32 	%r16, %r1, 6;
	setp.ge.s32 	%p20, %r16, %r2;
	@%p20 bra 	$L__BB4_32;
	mov.b32 	%r17, {%rs251, %rs252};
	st.global.u32 	[%rd1+12], %r17;
$L__BB4_32:
	ret;

}
	// .globl	_Z25sigmoid_f16x8_pack_kernelP6__halfS0_i
.visible .entry _Z25sigmoid_f16x8_pack_kernelP6__halfS0_i(
	.param .u64 .ptr .align 1 _Z25sigmoid_f16x8_pack_kernelP6__halfS0_i_param_0,
	.param .u64 .ptr .align 1 _Z25sigmoid_f16x8_pack_kernelP6__halfS0_i_param_1,
	.param .u32 _Z25sigmoid_f16x8_pack_kernelP6__halfS0_i_param_2
)
{
	.reg .pred 	%p<18>;
	.reg .b16 	%rs<252>;
	.reg .b32 	%r<16>;
	.reg .b32 	%f<102>;
	.reg .b64 	%rd<9>;

	ld.param.u64 	%rd2, [_Z25sigmoid_f16x8_pack_kernelP6__halfS0_i_param_0];
	ld.param.u64 	%rd1, [_Z25sigmoid_f16x8_pack_kernelP6__halfS0_i_param_1];
	ld.param.u32 	%r2, [_Z25sigmoid_f16x8_pack_kernelP6__halfS0_i_param_2];
	cvta.to.global.u64 	%rd3, %rd2;
	mov.u32 	%r3, %ctaid.x;
	mov.u32 	%r4, %ntid.x;
	mov.u32 	%r5, %tid.x;
	mad.lo.s32 	%r6, %r3, %r4, %r5;
	shl.b32 	%r1, %r6, 3;
	mov.f32 	%f29, 0f3F800000;
	// begin inline asm
	{  cvt.rn.f16.f32 %rs40, %f29;}

	// end inline asm
	mul.wide.s32 	%rd4, %r1, 2;
	add.s64 	%rd5, %rd3, %rd4;
	ld.global.v4.f32 	{%f37, %f1, %f2, %f3}, [%rd5];
	mov.f32 	%f30, 0fC11B43D5;
	// begin inline asm
	{  cvt.rn.f16.f32 %rs41, %f30;}

	// end inline asm
	mov.f32 	%f31, 0f41317018;
	// begin inline asm
	{  cvt.rn.f16.f32 %rs42, %f31;}

	// end inline asm
	// begin inline asm
	{  cvt.f32.f16 %f32, %rs40;}

	// end inline asm
	mov.b32 	%r7, %f37;
	mov.b32 	{%rs45, %rs4}, %r7;
	// begin inline asm
	{max.f16 %rs44,%rs45,%rs41;
}
	// end inline asm
	// begin inline asm
	{min.f16 %rs47,%rs44,%rs42;
}
	// end inline asm
	// begin inline asm
	{neg.f16 %rs50,%rs47;
}
	// end inline asm
	// begin inline asm
	{.reg.b32         f, C, nZ;       
 .reg.b16         h,r;            
  mov.b16         h,%rs50;           
  cvt.f32.f16     f,h;            
  mov.b32         C, 0x3fb8aa3bU; 
  mov.b32         nZ, 0x80000000U;
  fma.rn.f32      f,f,C,nZ;       
  ex2.approx.ftz.f32  f,f;        
  cvt.rn.f16.f32      r,f;        
{.reg.b16 spc, ulp, p;
  mov.b16 spc,0X1F79U;
  mov.b16 ulp,0x9400U;
  set.eq.f16.f16 p,h, spc;
  fma.rn.f16 r,p,ulp,r;
}
{.reg.b16 spc, ulp, p;
  mov.b16 spc,0X25CFU;
  mov.b16 ulp,0x9400U;
  set.eq.f16.f16 p,h, spc;
  fma.rn.f16 r,p,ulp,r;
}
{.reg.b16 spc, ulp, p;
  mov.b16 spc,0XC13BU;
  mov.b16 ulp,0x0400U;
  set.eq.f16.f16 p,h, spc;
  fma.rn.f16 r,p,ulp,r;
}
{.reg.b16 spc, ulp, p;
  mov.b16 spc,0XC1EFU;
  mov.b16 ulp,0x0200U;
  set.eq.f16.f16 p,h, spc;
  fma.rn.f16 r,p,ulp,r;
}
  mov.b16         %rs52,r;           
}
	// end inline asm
	// begin inline asm
	{add.f16 %rs54,%rs40,%rs52;
}
	// end inline asm
	// begin inline asm
	{  cvt.f32.f16 %f33, %rs54;}

	// end inline asm
	// begin inline asm
	{rcp.approx.ftz.f32 %f34, %f33;
}
	// end inline asm
	mul.f32 	%f36, %f32, %f34;
	// begin inline asm
	{  cvt.rn.f16.f32 %rs244, %f36;}

	// end inline asm
	// begin inline asm
	{abs.f16 %rs59,%rs244;
}
	// end inline asm
	mov.b16 	%rs63, 143;
	// begin inline asm
	{ .reg .pred __$temp3;
  setp.lt.f16  __$temp3, %rs59, %rs63;
  selp.u16 %rs61, 1, 0, __$temp3;}
	// end inline asm
	setp.eq.s16 	%p1, %rs61, 0;
	@%p1 bra 	$L__BB5_3;
	mov.f32 	%f38, 0f00000000;
	// begin inline asm
	{  cvt.rn.f16.f32 %rs64, %f38;}

	// end inline asm
	// begin inline asm
	{ .reg .pred __$temp3;
  setp.lt.f16  __$temp3, %rs64, %rs59;
  selp.u16 %rs65, 1, 0, __$temp3;}
	// end inline asm
	setp.eq.s16 	%p2, %rs65, 0;
	@%p2 bra 	$L__BB5_3;
	neg.f32 	%f40, %f33;
	fma.rn.f32 	%f41, %f40, %f36, %f32;
	fma.rn.f32 	%f39, %f34, %f41, %f36;
	// begin inline asm
	{  cvt.rn.f16.f32 %rs244, %f39;}

	// end inline asm
$L__BB5_3:
	// begin inline asm
	{max.f16 %rs69,%rs4,%rs41;
}
	// end inline asm
	// begin inline asm
	{min.f16 %rs72,%rs69,%rs42;
}
	// end inline asm
	// begin inline asm
	{neg.f16 %rs75,%rs72;
}
	// end inline asm
	// begin inline asm
	{.reg.b32         f, C, nZ;       
 .reg.b16         h,r;            
  mov.b16         h,%rs75;           
  cvt.f32.f16     f,h;            
  mov.b32         C, 0x3fb8aa3bU; 
  mov.b32         nZ, 0x80000000U;
  fma.rn.f32      f,f,C,nZ;       
  ex2.approx.ftz.f32  f,f;        
  cvt.rn.f16.f32      r,f;        
{.reg.b16 spc, ulp, p;
  mov.b16 spc,0X1F79U;
  mov.b16 ulp,0x9400U;
  set.eq.f16.f16 p,h, spc;
  fma.rn.f16 r,p,ulp,r;
}
{.reg.b16 spc, ulp, p;
  mov.b16 spc,0X25CFU;
  mov.b16 ulp,0x9400U;
  set.eq.f16.f16 p,h, spc;
  fma.rn.f16 r,p,ulp,r;
}
{.reg.b16 spc, ulp, p;
  mov.b16 spc,0XC13BU;
  mov.b16 ulp,0x0400U;
  set.eq.f16.f16 p,h, spc;
  fma.rn.f16 r,p,ulp,r;
}
{.reg.b16 spc, ulp, p;
  mov.b16 spc,0XC1EFU;
  mov.b16 ulp,0x0200U;
  set.eq.f16.f16 p,h, spc;
  fma.rn.f16 r,p,ulp,r;
}
  mov.b16         %rs77,r;           
}
	// end inline asm
	// begin inline asm
	{add.f16 %rs79,%rs40,%rs77;
}
	// end inline asm
	// begin inline asm
	{  cvt.f32.f16 %f42, %rs79;}

	// end inline asm
	// begin inline asm
	{rcp.approx.ftz.f32 %f43, %f42;
}
	// end inline asm
	mul.f32 	%f45, %f32, %f43;
	// begin inline asm
	{  cvt.rn.f16.f32 %rs245, %f45;}

	// end inline asm
	// begin inline asm
	{abs.f16 %rs84,%rs245;
}
	// end inline asm
	mov.b16 	%rs88, 143;
	// begin inline asm
	{ .reg .pred __$temp3;
  setp.lt.f16  __$temp3, %rs84, %rs88;
  selp.u16 %rs86, 1, 0, __$temp3;}
	// end inline asm
	setp.eq.s16 	%p3, %rs86, 0;
	@%p3 bra 	$L__BB5_6;
	mov.f32 	%f46, 0f00000000;
	// begin inline asm
	{  cvt.rn.f16.f32 %rs89, %f46;}

	// end inline asm
	// begin inline asm
	{ .reg .pred __$temp3;
  setp.lt.f16  __$temp3, %rs89, %rs84;
  selp.u16 %rs90, 1, 0, __$temp3;}
	// end inline asm
	setp.eq.s16 	%p4, %rs90, 0;
	@%p4 bra 	$L__BB5_6;
	neg.f32 	%f48, %f42;
	fma.rn.f32 	%f49, %f48, %f45, %f32;
	fma.rn.f32 	%f47, %f43, %f49, %f45;
	// begin inline asm
	{  cvt.rn.f16.f32 %rs245, %f47;}

	// end inline asm
$L__BB5_6:
	mov.b32 	%r8, %f1;
	mov.b32 	{%rs95, %rs13}, %r8;
	// begin inline asm
	{max.f16 %rs94,%rs95,%rs41;
}
	// end inline asm
	// begin inline asm
	{min.f16 %rs97,%rs94,%rs42;
}
	// end inline asm
	// begin inline asm
	{neg.f16 %rs100,%rs97;
}
	// end inline asm
	// begin inline asm
	{.reg.b32         f, C, nZ;       
 .reg.b16         h,r;            
  mov.b16         h,%rs100;           
  cvt.f32.f16     f,h;            
  mov.b32         C, 0x3fb8aa3bU; 
  mov.b32         nZ, 0x80000000U;
  fma.rn.f32      f,f,C,nZ;       
  ex2.approx.ftz.f32  f,f;        
  cvt.rn.f16.f32      r,f;        
{.reg.b16 spc, ulp, p;
  mov.b16 spc,0X1F79U;
  mov.b16 ulp,0x9400U;
  set.eq.f16.f16 p,h, spc;
  fma.rn.f16 r,p,ulp,r;
}
{.reg.b16 spc, ulp, p;
  mov.b16 spc,0X25CFU;
  mov.b16 ulp,0x9400U;
  set.eq.f16.f16 p,h, spc;
  fma.rn.f16 r,p,ulp,r;
}
{.reg.b16 spc, ulp, p;
  mov.b16 spc,0XC13BU;
  mov.b16 ulp,0x0400U;
  set.eq.f16.f16 p,h, spc;
  fma.rn.f16 r,p,ulp,r;
}
{.reg.b16 spc, ulp, p;
  mov.b16 spc,0XC1EFU;
  mov.b16 ulp,0x0200U;
  set.eq.f16.f16 p,h, spc;
  fma.rn.f16 r,p,ulp,r;
}
  mov.b16         %rs102,r;           
}
	// end inline asm
	// begin inline asm
	{add.f16 %rs104,%rs40,%rs102;
}
	// end inline asm
	// begin inline asm
	{  cvt.f32.f16 %f50, %rs104;}

	// end inline asm
	// begin inline asm
	{rcp.approx.ftz.f32 %f51, %f50;
}
	// end inline asm
	mul.f32 	%f53, %f32, %f51;
	// begin inline asm
	{  cvt.rn.f16.f32 %rs246, %f53;}

	// end inline asm
	// begin inline asm
	{abs.f16 %rs109,%rs246;
}
	// end inline asm
	mov.b16 	%rs113, 143;
	// begin inline asm
	{ .reg .pred __$temp3;
  setp.lt.f16  __$temp3, %rs109, %rs113;
  selp.u16 %rs111, 1, 0, __$temp3;}
	// end inline asm
	setp.eq.s16 	%p5, %rs111, 0;
	@%p5 bra 	$L__BB5_9;
	mov.f32 	%f54, 0f00000000;
	// begin inline asm
	{  cvt.rn.f16.f32 %rs114, %f54;}

	// end inline asm
	// begin inline asm
	{ .reg .pred __$temp3;
  setp.lt.f16  __$temp3, %rs114, %rs109;
  selp.u16 %rs115, 1, 0, __$temp3;}
	// end inline asm
	setp.eq.s16 	%p6, %rs115, 0;
	@%p6 bra 	$L__BB5_9;
	neg.f32 	%f56, %f50;
	fma.rn.f32 	%f57, %f56, %f53, %f32;
	fma.rn.f32 	%f55, %f51, %f57, %f53;
	// begin inline asm
	{  cvt.rn.f16.f32 %rs246, %f55;}

	// end inline asm
$L__BB5_9:
	// begin inline asm
	{max.f16 %rs119,%rs13,%rs41;
}
	// end inline asm
	// begin inline asm
	{min.f16 %rs122,%rs119,%rs42;
}
	// end inline asm
	// begin inline asm
	{neg.f16 %rs125,%rs122;
}
	// end inline asm
	// begin inline asm
	{.reg.b32         f, C, nZ;       
 .reg.b16         h,r;            
  mov.b16         h,%rs125;           
  cvt.f32.f16     f,h;            
  mov.b32         C, 0x3fb8aa3bU; 
  mov.b32         nZ, 0x80000000U;
  fma.rn.f32      f,f,C,nZ;       
  ex2.approx.ftz.f32  f,f;        
  cvt.rn.f16.f32      r,f;        
{.reg.b16 spc, ulp, p;
  mov.b16 spc,0X1F79U;
  mov.b16 ulp,0x9400U;
  set.eq.f16.f16 p,h, spc;
  fma.rn.f16 r,p,ulp,r;
}
{.reg.b16 spc, ulp, p;
  mov.b16 spc,0X25CFU;
  mov.b16 ulp,0x9400U;
  set.eq.f16.f16 p,h, spc;
  fma.rn.f16 r,p,ulp,r;
}
{.reg.b16 spc, ulp, p;
  mov.b16 spc,0XC13BU;
  mov.b16 ulp,0x0400U;
  set.eq.f16.f16 p,h, spc;
  fma.rn.f16 r,p,ulp,r;
}
{.reg.b16 spc, ulp, p;
  mov.b16 spc,0XC1EFU;
  mov.b16 ulp,0x0200U;
  set.eq.f16.f16 p,h, spc;
  fma.rn.f16 r,p,ulp,r;
}
  mov.b16         %rs127,r;           
}
	// end inline asm
	// begin inline asm
	{add.f16 %rs129,%rs40,%rs127;
}
	// end inline asm
	// begin inline asm
	{  cvt.f32.f16 %f58, %rs129;}

	// end inline asm
	// begin inline asm
	{rcp.approx.ftz.f32 %f59, %f58;
}
	// end inline asm
	mul.f32 	%f61, %f32, %f59;
	// begin inline asm
	{  cvt.rn.f16.f32 %rs247, %f61;}

	// end inline asm
	// begin inline asm
	{abs.f16 %rs134,%rs247;
}
	// end inline asm
	mov.b16 	%rs138, 143;
	// begin inline asm
	{ .reg .pred __$temp3;
  setp.lt.f16  __$temp3, %rs134, %rs138;
  selp.u16 %rs136, 1, 0, __$temp3;}
	// end inline asm
	setp.eq.s16 	%p7, %rs136, 0;
	@%p7 bra 	$L__BB5_12;
	mov.f32 	%f62, 0f00000000;
	// begin inline asm
	{  cvt.rn.f16.f32 %rs139, %f62;}

	// end inline asm
	// begin inline asm
	{ .reg .pred __$temp3;
  setp.lt.f16  __$temp3, %rs139, %rs134;
  selp.u16 %rs140, 1, 0, __$temp3;}
	// end inline asm
	setp.eq.s16 	%p8, %rs140, 0;
	@%p8 bra 	$L__BB5_12;
	neg.f32 	%f64, %f58;
	fma.rn.f32 	%f65, %f64, %f61, %f32;
	fma.rn.f32 	%f63, %f59, %f65, %f61;
	// begin inline asm
	{  cvt.rn.f16.f32 %rs247, %f63;}

	// end inline asm
$L__BB5_12:
	mov.b32 	%r9, %f2;
	mov.b32 	{%rs145, %rs22}, %r9;
	// begin inline asm
	{max.f16 %rs144,%rs145,%rs41;
}
	// end inline asm
	// begin inline asm
	{min.f16 %rs147,%rs144,%rs42;
}
	// end inline asm
	// begin inline asm
	{neg.f16 %rs150,%rs147;
}
	// end inline asm
	// begin inline asm
	{.reg.b32         f, C, nZ;       
 .reg.b16         h,r;            
  mov.b16         h,%rs150;           
  cvt.f32.f16     f,h;            
  mov.b32         C, 0x3fb8aa3bU; 
  mov.b32         nZ, 0x80000000U;
  fma.rn.f32      f,f,C,nZ;       
  ex2.approx.ftz.f32  f,f;        
  cvt.rn.f16.f32      r,f;        
{.reg.b16 spc, ulp, p;
  mov.b16 spc,0X1F79U;
  mov.b16 ulp,0x9400U;
  set.eq.f16.f16 p,h, spc;
  fma.rn.f16 r,p,ulp,r;
}
{.reg.b16 spc, ulp, p;
  mov.b16 spc,0X25CFU;
  mov.b16 ulp,0x9400U;
  set.eq.f16.f16 p,h, spc;
  fma.rn.f16 r,p,ulp,r;
}
{.reg.b16 spc, ulp, p;
  mov.b16 spc,0XC13BU;
  mov.b16 ulp,0x0400U;
  set.eq.f16.f16 p,h, spc;
  fma.rn.f16 r,p,ulp,r;
}
{.reg.b16 spc, ulp, p;
  mov.b16 spc,0XC1EFU;
  mov.b16 ulp,0x0200U;
  set.eq.f16.f16 p,h, spc;
  fma.rn.f16 r,p,ulp,r;
}
  mov.b16         %rs152,r;           
}
	// end inline asm
	// begin inline asm
	{add.f16 %rs154,%rs40,%rs152;
}
	// end inline asm
	// begin inline asm
	{  cvt.f32.f16 %f66, %rs154;}

	// end inline asm
	// begin inline asm
	{rcp.approx.ftz.f32 %f67, %f66;
}
	// end inline asm
	mul.f32 	%f69, %f32, %f67;
	// begin inline asm
	{  cvt.rn.f16.f32 %rs248, %f69;}

	// end inline asm
	// begin inline asm
	{abs.f16 %rs159,%rs248;
}
	// end inline asm
	mov.b16 	%rs163, 143;
	// begin inline asm
	{ .reg .pred __$temp3;
  setp.lt.f16  __$temp3, %rs159, %rs163;
  selp.u16 %rs161, 1, 0, __$temp3;}
	// end inline asm
	setp.eq.s16 	%p9, %rs161, 0;
	@%p9 bra 	$L__BB5_15;
	mov.f32 	%f70, 0f00000000;
	// begin inline asm
	{  cvt.rn.f16.f32 %rs164, %f70;}

	// end inline asm
	// begin inline asm
	{ .reg .pred __$temp3;
  setp.lt.f16  __$temp3, %rs164, %rs159;
  selp.u16 %rs165, 1, 0, __$temp3;}
	// end inline asm
	setp.eq.s16 	%p10, %rs165, 0;
	@%p10 bra 	$L__BB5_15;
	neg.f32 	%f72, %f66;
	fma.rn.f32 	%f73, %f72, %f69, %f32;
	fma.rn.f32 	%f71, %f67, %f73, %f69;
	// begin inline asm
	{  cvt.rn.f16.f32 %rs248, %f71;}

	// end inline asm
$L__BB5_15:
	// begin inline asm
	{max.f16 %rs169,%rs22,%rs41;
}
	// end inline asm
	// begin inline asm
	{min.f16 %rs172,%rs169,%rs42;
}
	// end inline asm
	// begin inline asm
	{neg.f16 %rs175,%rs172;
}
	// end inline asm
	// begin inline asm
	{.reg.b32         f, C, nZ;       
 .reg.b16         h,r;            
  mov.b16         h,%rs175;           
  cvt.f32.f16     f,h;            
  mov.b32         C, 0x3fb8aa3bU; 
  mov.b32         nZ, 0x80000000U;
  fma.rn.f32      f,f,C,nZ;       
  ex2.approx.ftz.f32  f,f;        
  cvt.rn.f16.f32      r,f;        
{.reg.b16 spc, ulp, p;
  mov.b16 spc,0X1F79U;
  mov.b16 ulp,0x9400U;
  set.eq.f16.f16 p,h, spc;
  fma.rn.f16 r,p,ulp,r;
}
{.reg.b16 spc, ulp, p;
  mov.b16 spc,0X25CFU;
  mov.b16 ulp,0x9400U;
  set.eq.f16.f16 p,h, spc;
  fma.rn.f16 r,p,ulp,r;
}
{.reg.b16 spc, ulp, p;
  mov.b16 spc,0XC13BU;
  mov.b16 ulp,0x0400U;
  set.eq.f16.f16 p,h, spc;
  fma.rn.f16 r,p,ulp,r;
}
{.reg.b16 spc, ulp, p;
  mov.b16 spc,0XC1EFU;
  mov.b16 ulp,0x0200U;
  set.eq.f16.f16 p,h, spc;
  fma.rn.f16 r,p,ulp,r;
}
  mov.b16         %rs177,r;           
}
	// end inline asm
	// begin inline asm
	{add.f16 %rs179,%rs40,%rs177;
}
	// end inline asm
	// begin inline asm
	{  cvt.f32.f16 %f74, %rs179;}

	// end inline asm
	// begin inline asm
	{rcp.approx.ftz.f32 %f75, %f74;
}
	// end inline asm
	mul.f32 	%f77, %f32, %f75;
	// begin inline asm
	{  cvt.rn.f16.f32 %rs249, %f77;}

	// end inline asm
	// begin inline asm
	{abs.f16 %rs184,%rs249;
}
	// end inline asm
	mov.b16 	%rs188, 143;
	// begin inline asm
	{ .reg .pred __$temp3;
  setp.lt.f16  __$temp3, %rs184, %rs188;
  selp.u16 %rs186, 1, 0, __$temp3;}
	// end inline asm
	setp.eq.s16 	%p11, %rs186, 0;
	@%p11 bra 	$L__BB5_18;
	mov.f32 	%f78, 0f00000000;
	// begin inline asm
	{  cvt.rn.f16.f32 %rs189, %f78;}

	// end inline asm
	// begin inline asm
	{ .reg .pred __$temp3;
  setp.lt.f16  __$temp3, %rs189, %rs184;
  selp.u16 %rs190, 1, 0, __$temp3;}
	// end inline asm
	setp.eq.s16 	%p12, %rs190, 0;
	@%p12 bra 	$L__BB5_18;
	neg.f32 	%f80, %f74;
	fma.rn.f32 	%f81, %f80, %f77, %f32;
	fma.rn.f32 	%f79, %f75, %f81, %f77;
	// begin inline asm
	{  cvt.rn.f16.f32 %rs249, %f79;}

	// end inline asm
$L__BB5_18:
	mov.b32 	%r10, %f3;
	mov.b32 	{%rs195, %rs31}, %r10;
	// begin inline asm
	{max.f16 %rs194,%rs195,%rs41;
}
	// end inline asm
	// begin inline asm
	{min.f16 %rs197,%rs194,%rs42;
}
	// end inline asm
	// begin inline asm
	{neg.f16 %rs200,%rs197;
}
	// end inline asm
	// begin inline asm
	{.reg.b32         f, C, nZ;       
 .reg.b16         h,r;            
  mov.b16         h,%rs200;           
  cvt.f32.f16     f,h;            
  mov.b32         C, 0x3fb8aa3bU; 
  mov.b32         nZ, 0x80000000U;
  fma.rn.f32      f,f,C,nZ;       
  ex2.approx.ftz.f32  f,f;        
  cvt.rn.f16.f32      r,f;        
{.reg.b16 spc, ulp, p;
  mov.b16 spc,0X1F79U;
  mov.b16 ulp,0x9400U;
  set.eq.f16.f16 p,h, spc;
  fma.rn.f16 r,p,ulp,r;
}
{.reg.b16 spc, ulp, p;
  mov.b16 spc,0X25CFU;
  mov.b16 ulp,0x9400U;
  set.eq.f16.f16 p,h, spc;
  fma.rn.f16 r,p,ulp,r;
}
{.reg.b16 spc, ulp, p;
  mov.b16 spc,0XC13BU;
  mov.b16 ulp,0x0400U;
  set.eq.f16.f16 p,h, spc;
  fma.rn.f16 r,p,ulp,r;
}
{.reg.b16 spc, ulp, p;
  mov.b16 spc,0XC1EFU;
  mov.b16 ulp,0x0200U;
  set.eq.f16.f16 p,h, spc;
  fma.rn.f16 r,p,ulp,r;
}
  mov.b16         %rs202,r;           
}
	// end inline asm
	// begin inline asm
	{add.f16 %rs204,%rs40,%rs202;
}
	// end inline asm
	// begin inline asm
	{  cvt.f32.f16 %f82, %rs204;}

	// end inline asm
	// begin inline asm
	{rcp.approx.ftz.f32 %f83, %f82;
}
	// end inline asm
	mul.f32 	%f85, %f32, %f83;
	// begin inline asm
	{  cvt.rn.f16.f32 %rs250, %f85;}

	// end inline asm
	// begin inline asm
	{abs.f16 %rs209,%rs250;
}
	// end inline asm
	mov.b16 	%rs213, 143;
	// begin inline asm
	{ .reg .pred __$temp3;
  setp.lt.f16  __$temp3, %rs209, %rs213;
  selp.u16 %rs211, 1, 0, __$temp3;}
	// end inline asm
	setp.eq.s16 	%p13, %rs211, 0;
	@%p13 bra 	$L__BB5_21;
	mov.f32 	%f86, 0f00000000;
	// begin inline asm
	{  cvt.rn.f16.f32 %rs214, %f86;}

	// end inline asm
	// begin inline asm
	{ .reg .pred __$temp3;
  setp.lt.f16  __$temp3, %rs214, %rs209;
  selp.u16 %rs215, 1, 0, __$temp3;}
	// end inline asm
	setp.eq.s16 	%p14, %rs215, 0;
	@%p14 bra 	$L__BB5_21;
	neg.f32 	%f88, %f82;
	fma.rn.f32 	%f89, %f88, %f85, %f32;
	fma.rn.f32 	%f87, %f83, %f89, %f85;
	// begin inline asm
	{  cvt.rn.f16.f32 %rs250, %f87;}

	// end inline asm
$L__BB5_21:
	// begin inline asm
	{max.f16 %rs219,%rs31,%rs41;
}
	// end inline asm
	// begin inline asm
	{min.f16 %rs222,%rs219,%rs42;
}
	// end inline asm
	// begin inline asm
	{neg.f16 %rs225,%rs222;
}
	// end inline asm
	// begin inline asm
	{.reg.b32         f, C, nZ;       
 .reg.b16         h,r;            
  mov.b16         h,%rs225;           
  cvt.f32.f16     f,h;            
  mov.b32         C, 0x3fb8aa3bU; 
  mov.b32         nZ, 0x80000000U;
  fma.rn.f32      f,f,C,nZ;       
  ex2.approx.ftz.f32  f,f;        
  cvt.rn.f16.f32      r,f;        
{.reg.b16 spc, ulp, p;
  mov.b16 spc,0X1F79U;
  mov.b16 ulp,0x9400U;
  set.eq.f16.f16 p,h, spc;
  fma.rn.f16 r,p,ulp,r;
}
{.reg.b16 spc, ulp, p;
  mov.b16 spc,0X25CFU;
  mov.b16 ulp,0x9400U;
  set.eq.f16.f16 p,h, spc;
  fma.rn.f16 r,p,ulp,r;
}
{.reg.b16 spc, ulp, p;
  mov.b16 spc,0XC13BU;
  mov.b16 ulp,0x0400U;
  set.eq.f16.f16 p,h, spc;
  fma.rn.f16 r,p,ulp,r;
}
{.reg.b16 spc, ulp, p;
  mov.b16 spc,0XC1EFU;
  mov.b16 ulp,0x0200U;
  set.eq.f16.f16 p,h, spc;
  fma.rn.f16 r,p,ulp,r;
}
  mov.b16         %rs227,r;           
}
	// end inline asm
	// begin inline asm
	{add.f16 %rs229,%rs40,%rs227;
}
	// end inline asm
	// begin inline asm
	{  cvt.f32.f16 %f90, %rs229;}

	// end inline asm
	// begin inline asm
	{rcp.approx.ftz.f32 %f91, %f90;
}
	// end inline asm
	mul.f32 	%f93, %f32, %f91;
	// begin inline asm
	{  cvt.rn.f16.f32 %rs251, %f93;}

	// end inline asm
	// begin inline asm
	{abs.f16 %rs234,%rs251;
}
	// end inline asm
	mov.b16 	%rs238, 143;
	// begin inline asm
	{ .reg .pred __$temp3;
  setp.lt.f16  __$temp3, %rs234, %rs238;
  selp.u16 %rs236, 1, 0, __$temp3;}
	// end inline asm
	setp.eq.s16 	%p15, %rs236, 0;
	@%p15 bra 	$L__BB5_24;
	mov.f32 	%f94, 0f00000000;
	// begin inline asm
	{  cvt.rn.f16.f32 %rs239, %f94;}

	// end inline asm
	// begin inline asm
	{ .reg .pred __$temp3;
  setp.lt.f16  __$temp3, %rs239, %rs234;
  selp.u16 %rs240, 1, 0, __$temp3;}
	// end inline asm
	setp.eq.s16 	%p16, %rs240, 0;
	@%p16 bra 	$L__BB5_24;
	neg.f32 	%f96, %f90;
	fma.rn.f32 	%f97, %f96, %f93, %f32;
	fma.rn.f32 	%f95, %f91, %f97, %f93;
	// begin inline asm
	{  cvt.rn.f16.f32 %rs251, %f95;}

	// end inline asm
$L__BB5_24:
	add.s32 	%r11, %r1, 7;
	setp.ge.s32 	%p17, %r11, %r2;
	@%p17 bra 	$L__BB5_26;
	cvta.to.global.u64 	%rd6, %rd1;
	add.s64 	%rd8, %rd6, %rd4;
	mov.b32 	%r12, {%rs244, %rs245};
	mov.b32 	%r13, {%rs246, %rs247};
	mov.b32 	%r14, {%rs250, %rs251};
	mov.b32 	%f98, %r14;
	mov.b32 	%r15, {%rs248, %rs249};
	mov.b32 	%f99, %r15;
	mov.b32 	%f100, %r13;
	mov.b32 	%f101, %r12;
	st.global.v4.f32 	[%rd8], {%f101, %f100, %f99, %f98};
$L__BB5_26:
	ret;

}


// ===== COMPILED SASS (sm_100) =====

	.target	sm_100

	.elftype	@"ET_EXEC"


//--------------------- .note.nv.tkinfo           --------------------------
	.section	.note.nv.tkinfo,"",@"SHT_NOTE"
	.sectionflags	@"SHF_NOTE_NV_TKINFO"
	.tkinfo
        /*0018*/ 	.word	0x00000002
        /*0030*/ 	.string	""
        /*0030*/ 	.string	"ptxas"
        /*0030*/ 	.string	"Cuda compilation tools, release 13.0, V13.0.88"
        /*0030*/ 	.string	"Build cuda_13.0.r13.0/compiler.36424714_0"
        /*0030*/ 	.string	"-arch sm_100 -m 64 "



//--------------------- .note.nv.cuinfo           --------------------------
	.section	.note.nv.cuinfo,"",@"SHT_NOTE"
	.sectionflags	@"SHF_NOTE_NV_CUINFO"
        /*0018*/ 	.short	0x0002
        /*001a*/ 	.short	0x0064
        /*001c*/ 	.short	0x0082
	.zero		2


//--------------------- .nv.info                  --------------------------
	.section	.nv.info,"",@"SHT_CUDA_INFO"
	.align	4


	//----- nvinfo : EIATTR_REGCOUNT
	.align		4
        /*0000*/ 	.byte	0x04, 0x2f
        /*0002*/ 	.short	(.L_1 - .L_0)
	.align		4
.L_0:
        /*0004*/ 	.word	index@(_Z18sigmoid_f32_kernelPfS_i)
        /*0008*/ 	.word	0x0000000e


	//----- nvinfo : EIATTR_FRAME_SIZE
	.align		4
.L_1:
        /*000c*/ 	.byte	0x04, 0x11
        /*000e*/ 	.short	(.L_3 - .L_2)
	.align		4
.L_2:
        /*0010*/ 	.word	index@($__internal_1_$__cuda_sm20_rcp_rn_f32_slowpath)
        /*0014*/ 	.word	0x00000000


	//----- nvinfo : EIATTR_FRAME_SIZE
	.align		4
.L_3:
        /*0018*/ 	.byte	0x04, 0x11
        /*001a*/ 	.short	(.L_5 - .L_4)
	.align		4
.L_4:
        /*001c*/ 	.word	index@(_Z18sigmoid_f32_kernelPfS_i)
        /*0020*/ 	.word	0x00000000


	//----- nvinfo : EIATTR_REGCOUNT
	.align		4
.L_5:
        /*0024*/ 	.byte	0x04, 0x2f
        /*0026*/ 	.short	(.L_7 - .L_6)
	.align		4
.L_6:
        /*0028*/ 	.word	index@(_Z20sigmoid_f32x4_kernelPfS_i)
        /*002c*/ 	.word	0x00000012


	//----- nvinfo : EIATTR_FRAME_SIZE
	.align		4
.L_7:
        /*0030*/ 	.byte	0x04, 0x11
        /*0032*/ 	.short	(.L_9 - .L_8)
	.align		4
.L_8:
        /*0034*/ 	.word	index@($__internal_0_$__cuda_sm20_rcp_rn_f32_slowpath)
        /*0038*/ 	.word	0x00000000


	//----- nvinfo : EIATTR_FRAME_SIZE
	.align		4
.L_9:
        /*003c*/ 	.byte	0x04, 0x11
        /*003e*/ 	.short	(.L_11 - .L_10)
	.align		4
.L_10:
        /*0040*/ 	.word	index@(_Z20sigmoid_f32x4_kernelPfS_i)
        /*0044*/ 	.word	0x00000000


	//----- nvinfo : EIATTR_REGCOUNT
	.align		4
.L_11:
        /*0048*/ 	.byte	0x04, 0x2f
        /*004a*/ 	.short	(.L_13 - .L_12)
	.align		4
.L_12:
        /*004c*/ 	.word	index@(_Z18sigmoid_f16_kernelP6__halfS0_i)
        /*0050*/ 	.word	0x0000000c


	//----- nvinfo : EIATTR_FRAME_SIZE
	.align		4
.L_13:
        /*0054*/ 	.byte	0x04, 0x11
        /*0056*/ 	.short	(.L_15 - .L_14)
	.align		4
.L_14:
        /*0058*/ 	.word	index@(_Z18sigmoid_f16_kernelP6__halfS0_i)
        /*005c*/ 	.word	0x00000000


	//----- nvinfo : EIATTR_REGCOUNT
	.align		4
.L_15:
        /*0060*/ 	.byte	0x04, 0x2f
        /*0062*/ 	.short	(.L_17 - .L_16)
	.align		4
.L_16:
        /*0064*/ 	.word	index@(_Z20sigmoid_f16x2_kernelP6__halfS0_i)
        /*0068*/ 	.word	0x0000000c


	//----- nvinfo : EIATTR_FRAME_SIZE
	.align		4
.L_17:
        /*006c*/ 	.byte	0x04, 0x11
        /*006e*/ 	.short	(.L_19 - .L_18)
	.align		4
.L_18:
        /*0070*/ 	.word	index@(_Z20sigmoid_f16x2_kernelP6__halfS0_i)
        /*0074*/ 	.word	0x00000000


	//----- nvinfo : EIATTR_REGCOUNT
	.align		4
.L_19:
        /*0078*/ 	.byte	0x04, 0x2f
        /*007a*/ 	.short	(.L_21 - .L_20)
	.align		4
.L_20:
        /*007c*/ 	.word	index@(_Z20sigmoid_f16x8_kernelP6__halfS0_i)
        /*0080*/ 	.word	0x0000001a


	//----- nvinfo : EIATTR_FRAME_SIZE
	.align		4
.L_21:
        /*0084*/ 	.byte	0x04, 0x11
        /*0086*/ 	.short	(.L_23 - .L_22)
	.align		4
.L_22:
        /*0088*/ 	.word	index@(_Z20sigmoid_f16x8_kernelP6__halfS0_i)
        /*008c*/ 	.word	0x00000000


	//----- nvinfo : EIATTR_REGCOUNT
	.align		4
.L_23:
        /*0090*/ 	.byte	0x04, 0x2f
        /*0092*/ 	.short	(.L_25 - .L_24)
	.align		4
.L_24:
        /*0094*/ 	.word	index@(_Z25sigmoid_f16x8_pack_kernelP6__halfS0_i)
        /*0098*/ 	.word	0x00000020


	//----- nvinfo : EIATTR_FRAME_SIZE
	.align		4
.L_25:
        /*009c*/ 	.byte	0x04, 0x11
        /*009e*/ 	.short	(.L_27 - .L_26)
	.align		4
.L_26:
        /*00a0*/ 	.word	index@(_Z25sigmoid_f16x8_pack_kernelP6__halfS0_i)
        /*00a4*/ 	.word	0x00000000


	//----- nvinfo : EIATTR_MIN_STACK_SIZE
	.align		4
.L_27:
        /*00a8*/ 	.byte	0x04, 0x12
        /*00aa*/ 	.short	(.L_29 - .L_28)
	.align		4
.L_28:
        /*00ac*/ 	.word	index@(_Z25sigmoid_f16x8_pack_kernelP6__halfS0_i)
        /*00b0*/ 	.word	0x00000000


	//----- nvinfo : EIATTR_MIN_STACK_SIZE
	.align		4
.L_29:
        /*00b4*/ 	.byte	0x04, 0x12
        /*00b6*/ 	.short	(.L_31 - .L_30)
	.align		4
.L_30:
        /*00b8*/ 	.word	index@(_Z20sigmoid_f16x8_kernelP6__halfS0_i)
        /*00bc*/ 	.word	0x00000000


	//----- nvinfo : EIATTR_MIN_STACK_SIZE
	.align		4
.L_31:
        /*00c0*/ 	.byte	0x04, 0x12
        /*00c2*/ 	.short	(.L_33 - .L_32)
	.align		4
.L_32:
        /*00c4*/ 	.word	index@(_Z20sigmoid_f16x2_kernelP6__halfS0_i)
        /*00c8*/ 	.word	0x00000000


	//----- nvinfo : EIATTR_MIN_STACK_SIZE
	.align		4
.L_33:
        /*00cc*/ 	.byte	0x04, 0x12
        /*00ce*/ 	.short	(.L_35 - .L_34)
	.align		4
.L_34:
        /*00d0*/ 	.word	index@(_Z18sigmoid_f16_kernelP6__halfS0_i)
        /*00d4*/ 	.word	0x00000000


	//----- nvinfo : EIATTR_MIN_STACK_SIZE
	.align		4
.L_35:
        /*00d8*/ 	.byte	0x04, 0x12
        /*00da*/ 	.short	(.L_37 - .L_36)
	.align		4
.L_36:
        /*00dc*/ 	.word	index@(_Z20sigmoid_f32x4_kernelPfS_i)
        /*00e0*/ 	.word	0x00000000


	//----- nvinfo : EIATTR_MIN_STACK_SIZE
	.align		4
.L_37:
        /*00e4*/ 	.byte	0x04, 0x12
        /*00e6*/ 	.short	(.L_39 - .L_38)
	.align		4
.L_38:
        /*00e8*/ 	.word	index@(_Z18sigmoid_f32_kernelPfS_i)
        /*00ec*/ 	.word	0x00000000
.L_39:


//--------------------- .nv.compat                --------------------------
	.section	.nv.compat,"",@"SHT_CUDA_COMPAT_INFO"
	.align	4
        /*0000*/ 	.byte	0x02, 0x09, 0x00, 0x00, 0x02, 0x02, 0x01, 0x00, 0x02, 0x05, 0x05, 0x00, 0x03, 0x07, 0x01, 0x01
        /*0010*/ 	.byte	0x02, 0x03, 0x00, 0x00, 0x02, 0x06, 0x01, 0x00, 0x04, 0x0b, 0x08, 0x00, 0x09, 0x00, 0x00, 0x00
        /*0020*/ 	.byte	0x00, 0x00, 0x00, 0x00


//--------------------- .nv.info._Z25sigmoid_f16x8_pack_kernelP6__halfS0_i --------------------------
	.section	.nv.info._Z25sigmoid_f16x8_pack_kernelP6__halfS0_i,"",@"SHT_CUDA_INFO"
	.sectionflags	@""
	.align	4


	//----- nvinfo : EIATTR_CUDA_API_VERSION
	.align		4
        /*0000*/ 	.byte	0x04, 0x37
        /*0002*/ 	.short	(.L_41 - .L_40)
.L_40:
        /*0004*/ 	.word	0x00000082


	//----- nvinfo : EIATTR_KPARAM_INFO
	.align		4
.L_41:
        /*0008*/ 	.byte	0x04, 0x17
        /*000a*/ 	.short	(.L_43 - .L_42)
.L_42:
        /*000c*/ 	.word	0x00000000
        /*0010*/ 	.short	0x0002
        /*0012*/ 	.short	0x0010
        /*0014*/ 	.byte	0x00, 0xf0, 0x11, 0x00


	//----- nvinfo : EIATTR_KPARAM_INFO
	.align		4
.L_43:
        /*0018*/ 	.byte	0x04, 0x17
        /*001a*/ 	.short	(.L_45 - .L_44)
.L_44:
        /*001c*/ 	.word	0x00000000
        /*0020*/ 	.short	0x0001
        /*0022*/ 	.short	0x0008
        /*0024*/ 	.byte	0x00, 0xf5, 0x21, 0x00


	//----- nvinfo : EIATTR_KPARAM_INFO
	.align		4
.L_45:
        /*0028*/ 	.byte	0x04, 0x17
        /*002a*/ 	.short	(.L_47 - .L_46)
.L_46:
        /*002c*/ 	.word	0x00000000
        /*0030*/ 	.short	0x0000
        /*0032*/ 	.short	0x0000
        /*0034*/ 	.byte	0x00, 0xf5, 0x21, 0x00


	//----- nvinfo : EIATTR_SPARSE_MMA_MASK
	.align		4
.L_47:
        /*0038*/ 	.byte	0x03, 0x50
        /*003a*/ 	.short	0x0000


	//----- nvinfo : EIATTR_MAXREG_COUNT
	.align		4
        /*003c*/ 	.byte	0x03, 0x1b
        /*003e*/ 	.short	0x00ff


	//----- nvinfo : EIATTR_MERCURY_ISA_VERSION
	.align		4
        /*0040*/ 	.byte	0x03, 0x5f
        /*0042*/ 	.short	0x0101


	//----- nvinfo : EIATTR_VRC_CTA_INIT_COUNT
	.align		4
        /*0044*/ 	.byte	0x02, 0x4a
	.zero		1
	.zero		1


	//----- nvinfo : EIATTR_EXIT_INSTR_OFFSETS
	.align		4
        /*0048*/ 	.byte	0x04, 0x1c
        /*004a*/ 	.short	(.L_49 - .L_48)


	//   ....[0]....
.L_48:
        /*004c*/ 	.word	0x00000c70


	//   ....[1]....
        /*0050*/ 	.word	0x00000e20


	//----- nvinfo : EIATTR_CBANK_PARAM_SIZE
	.align		4
.L_49:
        /*0054*/ 	.byte	0x03, 0x19
        /*0056*/ 	.short	0x0014


	//----- nvinfo : EIATTR_PARAM_CBANK
	.align		4
        /*0058*/ 	.byte	0x04, 0x0a
        /*005a*/ 	.short	(.L_51 - .L_50)
	.align		4
.L_50:
        /*005c*/ 	.word	index@(.nv.constant0._Z25sigmoid_f16x8_pack_kernelP6__halfS0_i)
        /*0060*/ 	.short	0x0380
        /*0062*/ 	.short	0x0014


	//----- nvinfo : EIATTR_SW_WAR
	.align		4
.L_51:
        /*0064*/ 	.byte	0x04, 0x36
        /*0066*/ 	.short	(.L_53 - .L_52)
.L_52:
        /*0068*/ 	.word	0x00000008
.L_53:


//--------------------- .nv.info._Z20sigmoid_f16x8_kernelP6__halfS0_i --------------------------
	.section	.nv.info._Z20sigmoid_f16x8_kernelP6__halfS0_i,"",@"SHT_CUDA_INFO"
	.sectionflags	@""
	.align	4


	//----- nvinfo : EIATTR_CUDA_API_VERSION
	.align		4
        /*0000*/ 	.byte	0x04, 0x37
        /*0002*/ 	.short	(.L_55 - .L_54)
.L_54:
        /*0004*/ 	.word	0x00000082


	//----- nvinfo : EIATTR_KPARAM_INFO
	.align		4
.L_55:
        /*0008*/ 	.byte	0x04, 0x17
        /*000a*/ 	.short	(.L_57 - .L_56)
.L_56:
        /*000c*/ 	.word	0x00000000
        /*0010*/ 	.short	0x0002
        /*0012*/ 	.short	0x0010
        /*0014*/ 	.byte	0x00, 0xf0, 0x11, 0x00


	//----- nvinfo : EIATTR_KPARAM_INFO
	.align		4
.L_57:
        /*0018*/ 	.byte	0x04, 0x17
        /*001a*/ 	.short	(.L_59 - .L_58)
.L_58:
        /*001c*/ 	.word	0x00000000
        /*0020*/ 	.short	0x0001
        /*0022*/ 	.short	0x0008
        /*0024*/ 	.byte	0x00, 0xf5, 0x21, 0x00


	//----- nvinfo : EIATTR_KPARAM_INFO
	.align		4
.L_59:
        /*0028*/ 	.byte	0x04, 0x17
        /*002a*/ 	.short	(.L_61 - .L_60)
.L_60:
        /*002c*/ 	.word	0x00000000
        /*0030*/ 	.short	0x0000
        /*0032*/ 	.short	0x0000
        /*0034*/ 	.byte	0x00, 0xf5, 0x21, 0x00


	//----- nvinfo : EIATTR_SPARSE_MMA_MASK
	.align		4
.L_61:
        /*0038*/ 	.byte	0x03, 0x50
        /*003a*/ 	.short	0x0000


	//----- nvinfo : EIATTR_MAXREG_COUNT
	.align		4
        /*003c*/ 	.byte	0x03, 0x1b
        /*003e*/ 	.short	0x00ff


	//----- nvinfo : EIATTR_MERCURY_ISA_VERSION
	.align		4
        /*0040*/ 	.byte	0x03, 0x5f
        /*0042*/ 	.short	0x0101


	//----- nvinfo : EIATTR_VRC_CTA_INIT_COUNT
	.align		4
        /*0044*/ 	.byte	0x02, 0x4a
	.zero		1
	.zero		1


	//----- nvinfo : EIATTR_EXIT_INSTR_OFFSETS
	.align		4
        /*0048*/ 	.byte	0x04, 0x1c
        /*004a*/ 	.short	(.L_63 - .L_62)


	//   ....[0]....
.L_62:
        /*004c*/ 	.word	0x00000e50


	//   ....[1]....
        /*0050*/ 	.word	0x00000e80


	//----- nvinfo : EIATTR_CBANK_PARAM_SIZE
	.align		4
.L_63:
        /*0054*/ 	.byte	0x03, 0x19
        /*0056*/ 	.short	0x0014


	//----- nvinfo : EIATTR_PARAM_CBANK
	.align		4
        /*0058*/ 	.byte	0x04, 0x0a
        /*005a*/ 	.short	(.L_65 - .L_64)
	.align		4
.L_64:
        /*005c*/ 	.word	index@(.nv.constant0._Z20sigmoid_f16x8_kernelP6__halfS0_i)
        /*0060*/ 	.short	0x0380
        /*0062*/ 	.short	0x0014


	//----- nvinfo : EIATTR_SW_WAR
	.align		4
.L_65:
        /*0064*/ 	.byte	0x04, 0x36
        /*0066*/ 	.short	(.L_67 - .L_66)
.L_66:
        /*0068*/ 	.word	0x00000008
.L_67:


//--------------------- .nv.info._Z20sigmoid_f16x2_kernelP6__halfS0_i --------------------------
	.section	.nv.info._Z20sigmoid_f16x2_kernelP6__halfS0_i,"",@"SHT_CUDA_INFO"
	.sectionflags	@""
	.align	4


	//----- nvinfo : EIATTR_CUDA_API_VERSION
	.align		4
        /*0000*/ 	.byte	0x04, 0x37
        /*0002*/ 	.short	(.L_69 - .L_68)
.L_68:
        /*0004*/ 	.word	0x00000082


	//----- nvinfo : EIATTR_KPARAM_INFO
	.align		4
.L_69:
        /*0008*/ 	.byte	0x04, 0x17
        /*000a*/ 	.short	(.L_71 - .L_70)
.L_70:
        /*000c*/ 	.word	0x00000000
        /*0010*/ 	.short	0x0002
        /*0012*/ 	.short	0x0010
        /*0014*/ 	.byte	0x00, 0xf0, 0x11, 0x00


	//----- nvinfo : EIATTR_KPARAM_INFO
	.align		4
.L_71:
        /*0018*/ 	.byte	0x04, 0x17
        /*001a*/ 	.short	(.L_73 - .L_72)
.L_72:
        /*001c*/ 	.word	0x00000000
        /*0020*/ 	.short	0x0001
        /*0022*/ 	.short	0x0008
        /*0024*/ 	.byte	0x00, 0xf5, 0x21, 0x00


	//----- nvinfo : EIATTR_KPARAM_INFO
	.align		4
.L_73:
        /*0028*/ 	.byte	0x04, 0x17
        /*002a*/ 	.short	(.L_75 - .L_74)
.L_74:
        /*002c*/ 	.word	0x00000000
        /*0030*/ 	.short	0x0000
        /*0032*/ 	.short	0x0000
        /*0034*/ 	.byte	0x00, 0xf5, 0x21, 0x00


	//----- nvinfo : EIATTR_SPARSE_MMA_MASK
	.align		4
.L_75:
        /*0038*/ 	.byte	0x03, 0x50
        /*003a*/ 	.short	0x0000


	//----- nvinfo : EIATTR_MAXREG_COUNT
	.align		4
        /*003c*/ 	.byte	0x03, 0x1b
        /*003e*/ 	.short	0x00ff


	//----- nvinfo : EIATTR_MERCURY_ISA_VERSION
	.align		4
        /*0040*/ 	.byte	0x03, 0x5f
        /*0042*/ 	.short	0x0101


	//----- nvinfo : EIATTR_VRC_CTA_INIT_COUNT
	.align		4
        /*0044*/ 	.byte	0x02, 0x4a
	.zero		1
	.zero		1


	//----- nvinfo : EIATTR_EXIT_INSTR_OFFSETS
	.align		4
        /*0048*/ 	.byte	0x04, 0x1c
        /*004a*/ 	.short	(.L_77 - .L_76)


	//   ....[0]....
.L_76:
        /*004c*/ 	.word	0x00000360


	//   ....[1]....
        /*0050*/ 	.word	0x00000430


	//----- nvinfo : EIATTR_CBANK_PARAM_SIZE
	.align		4
.L_77:
        /*0054*/ 	.byte	0x03, 0x19
        /*0056*/ 	.short	0x0014


	//----- nvinfo : EIATTR_PARAM_CBANK
	.align		4
        /*0058*/ 	.byte	0x04, 0x0a
        /*005a*/ 	.short	(.L_79 - .L_78)
	.align		4
.L_78:
        /*005c*/ 	.word	index@(.nv.constant0._Z20sigmoid_f16x2_kernelP6__halfS0_i)
        /*0060*/ 	.short	0x0380
        /*0062*/ 	.short	0x0014


	//----- nvinfo : EIATTR_SW_WAR
	.align		4
.L_79:
        /*0064*/ 	.byte	0x04, 0x36
        /*0066*/ 	.short	(.L_81 - .L_80)
.L_80:
        /*0068*/ 	.word	0x00000008
.L_81:


//--------------------- .nv.info._Z18sigmoid_f16_kernelP6__halfS0_i --------------------------
	.section	.nv.info._Z18sigmoid_f16_kernelP6__halfS0_i,"",@"SHT_CUDA_INFO"
	.sectionflags	@""
	.align	4


	//----- nvinfo : EIATTR_CUDA_API_VERSION
	.align		4
        /*0000*/ 	.byte	0x04, 0x37
        /*0002*/ 	.short	(.L_83 - .L_82)
.L_82:
        /*0004*/ 	.word	0x00000082


	//----- nvinfo : EIATTR_KPARAM_INFO
	.align		4
.L_83:
        /*0008*/ 	.byte	0x04, 0x17
        /*000a*/ 	.short	(.L_85 - .L_84)
.L_84:
        /*000c*/ 	.word	0x00000000
        /*0010*/ 	.short	0x0002
        /*0012*/ 	.short	0x0010
        /*0014*/ 	.byte	0x00, 0xf0, 0x11, 0x00


	//----- nvinfo : EIATTR_KPARAM_INFO
	.align		4
.L_85:
        /*0018*/ 	.byte	0x04, 0x17
        /*001a*/ 	.short	(.L_87 - .L_86)
.L_86:
        /*001c*/ 	.word	0x00000000
        /*0020*/ 	.short	0x0001
        /*0022*/ 	.short	0x0008
        /*0024*/ 	.byte	0x00, 0xf5, 0x21, 0x00


	//----- nvinfo : EIATTR_KPARAM_INFO
	.align		4
.L_87:
        /*0028*/ 	.byte	0x04, 0x17
        /*002a*/ 	.short	(.L_89 - .L_88)
.L_88:
        /*002c*/ 	.word	0x00000000
        /*0030*/ 	.short	0x0000
        /*0032*/ 	.short	0x0000
        /*0034*/ 	.byte	0x00, 0xf5, 0x21, 0x00


	//----- nvinfo : EIATTR_SPARSE_MMA_MASK
	.align		4
.L_89:
        /*0038*/ 	.byte	0x03, 0x50
        /*003a*/ 	.short	0x0000


	//----- nvinfo : EIATTR_MAXREG_COUNT
	.align		4
        /*003c*/ 	.byte	0x03, 0x1b
        /*003e*/ 	.short	0x00ff


	//----- nvinfo : EIATTR_MERCURY_ISA_VERSION
	.align		4
        /*0040*/ 	.byte	0x03, 0x5f
        /*0042*/ 	.short	0x0101


	//----- nvinfo : EIATTR_VRC_CTA_INIT_COUNT
	.align		4
        /*0044*/ 	.byte	0x02, 0x4a
	.zero		1
	.zero		1


	//----- nvinfo : EIATTR_EXIT_INSTR_OFFSETS
	.align		4
        /*0048*/ 	.byte	0x04, 0x1c
        /*004a*/ 	.short	(.L_91 - .L_90)


	//   ....[0]....
.L_90:
        /*004c*/ 	.word	0x00000070


	//   ....[1]....
        /*0050*/ 	.word	0x00000290


	//----- nvinfo : EIATTR_CBANK_PARAM_SIZE
	.align		4
.L_91:
        /*0054*/ 	.byte	0x03, 0x19
        /*0056*/ 	.short	0x0014


	//----- nvinfo : EIATTR_PARAM_CBANK
	.align		4
        /*0058*/ 	.byte	0x04, 0x0a
        /*005a*/ 	.short	(.L_93 - .L_92)
	.align		4
.L_92:
        /*005c*/ 	.word	index@(.nv.constant0._Z18sigmoid_f16_kernelP6__halfS0_i)
        /*0060*/ 	.short	0x0380
        /*0062*/ 	.short	0x0014


	//----- nvinfo : EIATTR_SW_WAR
	.align		4
.L_93:
        /*0064*/ 	.byte	0x04, 0x36
        /*0066*/ 	.short	(.L_95 - .L_94)
.L_94:
        /*0068*/ 	.word	0x00000008
.L_95:


//--------------------- .nv.info._Z20sigmoid_f32x4_kernelPfS_i --------------------------
	.section	.nv.info._Z20sigmoid_f32x4_kernelPfS_i,"",@"SHT_CUDA_INFO"
	.sectionflags	@""
	.align	4


	//----- nvinfo : EIATTR_CUDA_API_VERSION
	.align		4
        /*0000*/ 	.byte	0x04, 0x37
        /*0002*/ 	.short	(.L_97 - .L_96)
.L_96:
        /*0004*/ 	.word	0x00000082


	//----- nvinfo : EIATTR_KPARAM_INFO
	.align		4
.L_97:
        /*0008*/ 	.byte	0x04, 0x17
        /*000a*/ 	.short	(.L_99 - .L_98)
.L_98:
        /*000c*/ 	.word	0x00000000
        /*0010*/ 	.short	0x0002
        /*0012*/ 	.short	0x0010
        /*0014*/ 	.byte	0x00, 0xf0, 0x11, 0x00


	//----- nvinfo : EIATTR_KPARAM_INFO
	.align		4
.L_99:
        /*0018*/ 	.byte	0x04, 0x17
        /*001a*/ 	.short	(.L_101 - .L_100)
.L_100:
        /*001c*/ 	.word	0x00000000
        /*0020*/ 	.short	0x0001
        /*0022*/ 	.short	0x0008
        /*0024*/ 	.byte	0x00, 0xf5, 0x21, 0x00


	//----- nvinfo : EIATTR_KPARAM_INFO
	.align		4
.L_101:
        /*0028*/ 	.byte	0x04, 0x17
        /*002a*/ 	.short	(.L_103 - .L_102)
.L_102:
        /*002c*/ 	.word	0x00000000
        /*0030*/ 	.short	0x0000
        /*0032*/ 	.short	0x0000
        /*0034*/ 	.byte	0x00, 0xf5, 0x21, 0x00


	//----- nvinfo : EIATTR_SPARSE_MMA_MASK
	.align		4
.L_103:
        /*0038*/ 	.byte	0x03, 0x50
        /*003a*/ 	.short	0x0000


	//----- nvinfo : EIATTR_MAXREG_COUNT
	.align		4
        /*003c*/ 	.byte	0x03, 0x1b
        /*003e*/ 	.short	0x00ff


	//----- nvinfo : EIATTR_MERCURY_ISA_VERSION
	.align		4
        /*0040*/ 	.byte	0x03, 0x5f
        /*0042*/ 	.short	0x0101


	//----- nvinfo : EIATTR_VRC_CTA_INIT_COUNT
	.align		4
        /*0044*/ 	.byte	0x02, 0x4a
	.zero		1
	.zero		1


	//----- nvinfo : EIATTR_EXIT_INSTR_OFFSETS
	.align		4
        /*0048*/ 	.byte	0x04, 0x1c
        /*004a*/ 	.short	(.L_105 - .L_104)


	//   ....[0]....
.L_104:
        /*004c*/ 	.word	0x00000080


	//   ....[1]....
        /*0050*/ 	.word	0x00000780


	//----- nvinfo : EIATTR_CRS_STACK_SIZE
	.align		4
.L_105:
        /*0054*/ 	.byte	0x04, 0x1e
        /*0056*/ 	.short	(.L_107 - .L_106)
.L_106:
        /*0058*/ 	.word	0x00000000


	//----- nvinfo : EIATTR_CBANK_PARAM_SIZE
	.align		4
.L_107:
        /*005c*/ 	.byte	0x03, 0x19
        /*005e*/ 	.short	0x0014


	//----- nvinfo : EIATTR_PARAM_CBANK
	.align		4
        /*0060*/ 	.byte	0x04, 0x0a
        /*0062*/ 	.short	(.L_109 - .L_108)
	.align		4
.L_108:
        /*0064*/ 	.word	index@(.nv.constant0._Z20sigmoid_f32x4_kernelPfS_i)
        /*0068*/ 	.short	0x0380
        /*006a*/ 	.short	0x0014


	//----- nvinfo : EIATTR_SW_WAR
	.align		4
.L_109:
        /*006c*/ 	.byte	0x04, 0x36
        /*006e*/ 	.short	(.L_111 - .L_110)
.L_110:
        /*0070*/ 	.word	0x00000008
.L_111:


//--------------------- .nv.info._Z18sigmoid_f32_kernelPfS_i --------------------------
	.section	.nv.info._Z18sigmoid_f32_kernelPfS_i,"",@"SHT_CUDA_INFO"
	.sectionflags	@""
	.align	4


	//----- nvinfo : EIATTR_CUDA_API_VERSION
	.align		4
        /*0000*/ 	.byte	0x04, 0x37
        /*0002*/ 	.short	(.L_113 - .L_112)
.L_112:
        /*0004*/ 	.word	0x00000082


	//----- nvinfo : EIATTR_KPARAM_INFO
	.align		4
.L_113:
        /*0008*/ 	.byte	0x04, 0x17
        /*000a*/ 	.short	(.L_115 - .L_114)
.L_114:
        /*000c*/ 	.word	0x00000000
        /*0010*/ 	.short	0x0002
        /*0012*/ 	.short	0x0010
        /*0014*/ 	.byte	0x00, 0xf0, 0x11, 0x00


	//----- nvinfo : EIATTR_KPARAM_INFO
	.align		4
.L_115:
        /*0018*/ 	.byte	0x04, 0x17
        /*001a*/ 	.short	(.L_117 - .L_116)
.L_116:
        /*001c*/ 	.word	0x00000000
        /*0020*/ 	.short	0x0001
        /*0022*/ 	.short	0x0008
        /*0024*/ 	.byte	0x00, 0xf5, 0x21, 0x00


	//----- nvinfo : EIATTR_KPARAM_INFO
	.align		4
.L_117:
        /*0028*/ 	.byte	0x04, 0x17
        /*002a*/ 	.short	(.L_119 - .L_118)
.L_118:
        /*002c*/ 	.word	0x00000000
        /*0030*/ 	.short	0x0000
        /*0032*/ 	.short	0x0000
        /*0034*/ 	.byte	0x00, 0xf5, 0x21, 0x00


	//----- nvinfo : EIATTR_SPARSE_MMA_MASK
	.align		4
.L_119:
        /*0038*/ 	.byte	0x03, 0x50
        /*003a*/ 	.short	0x0000


	//----- nvinfo : EIATTR_MAXREG_COUNT
	.align		4
        /*003c*/ 	.byte	0x03, 0x1b
        /*003e*/ 	.short	0x00ff


	//----- nvinfo : EIATTR_MERCURY_ISA_VERSION
	.align		4
        /*0040*/ 	.byte	0x03, 0x5f
        /*0042*/ 	.short	0x0101


	//----- nvinfo : EIATTR_VRC_CTA_INIT_COUNT
	.align		4
        /*0044*/ 	.byte	0x02, 0x4a
	.zero		1
	.zero		1


	//----- nvinfo : EIATTR_EXIT_INSTR_OFFSETS
	.align		4
        /*0048*/ 	.byte	0x04, 0x1c
        /*004a*/ 	.short	(.L_121 - .L_120)


	//   ....[0]....
.L_120:
        /*004c*/ 	.word	0x00000070


	//   ....[1]....
        /*0050*/ 	.word	0x00000280


	//----- nvinfo : EIATTR_CRS_STACK_SIZE
	.align		4
.L_121:
        /*0054*/ 	.byte	0x04, 0x1e
        /*0056*/ 	.short	(.L_123 - .L_122)
.L_122:
        /*0058*/ 	.word	0x00000000


	//----- nvinfo : EIATTR_CBANK_PARAM_SIZE
	.align		4
.L_123:
        /*005c*/ 	.byte	0x03, 0x19
        /*005e*/ 	.short	0x0014


	//----- nvinfo : EIATTR_PARAM_CBANK
	.align		4
        /*0060*/ 	.byte	0x04, 0x0a
        /*0062*/ 	.short	(.L_125 - .L_124)
	.align		4
.L_124:
        /*0064*/ 	.word	index@(.nv.constant0._Z18sigmoid_f32_kernelPfS_i)
        /*0068*/ 	.short	0x0380
        /*006a*/ 	.short	0x0014


	//----- nvinfo : EIATTR_SW_WAR
	.align		4
.L_125:
        /*006c*/ 	.byte	0x04, 0x36
        /*006e*/ 	.short	(.L_127 - .L_126)
.L_126:
        /*0070*/ 	.word	0x00000008
.L_127:


//--------------------- .nv.callgraph             --------------------------
	.section	.nv.callgraph,"",@"SHT_CUDA_CALLGRAPH"
	.align	4
	.sectionentsize	8
	.align		4
        /*0000*/ 	.word	0x00000000
	.align		4
        /*0004*/ 	.word	0xffffffff
	.align		4
        /*0008*/ 	.word	0x00000000
	.align		4
        /*000c*/ 	.word	0xfffffffe
	.align		4
        /*0010*/ 	.word	0x00000000
	.align		4
        /*0014*/ 	.word	0xfffffffd
	.align		4
        /*0018*/ 	.word	0x00000000
	.align		4
        /*001c*/ 	.word	0xfffffffc


//--------------------- .text._Z25sigmoid_f16x8_pack_kernelP6__halfS0_i --------------------------
	.section	.text._Z25sigmoid_f16x8_pack_kernelP6__halfS0_i,"ax",@progbits
	.align	128
        .global         _Z25sigmoid_f16x8_pack_kernelP6__halfS0_i
        .type           _Z25sigmoid_f16x8_pack_kernelP6__halfS0_i,@function
        .size           _Z25sigmoid_f16x8_pack_kernelP6__halfS0_i,(.L_x_31 - _Z25sigmoid_f16x8_pack_kernelP6__halfS0_i)
        .other          _Z25sigmoid_f16x8_pack_kernelP6__halfS0_i,@"STO_CUDA_ENTRY STV_DEFAULT"
_Z25sigmoid_f16x8_pack_kernelP6__halfS0_i:
.text._Z25sigmoid_f16x8_pack_kernelP6__halfS0_i:
[----:B------:R-:W-:Y:S01]  /*0000*/  LDC R1, c[0x0][0x37c] ;  /* 0x0000df00ff017b82 */ /* 0x000fe20000000800 */
[----:B------:R-:W0:Y:S07]  /*0010*/  S2R R0, SR_TID.X ;  /* 0x0000000000007919 */ /* 0x000e2e0000002100 */
[----:B------:R-:W0:Y:S01]  /*0020*/  S2UR UR6, SR_CTAID.X ;  /* 0x00000000000679c3 */ /* 0x000e220000002500 */
[----:B------:R-:W1:Y:S07]  /*0030*/  LDCU.64 UR4, c[0x0][0x358] ;  /* 0x00006b00ff0477ac */ /* 0x000e6e0008000a00 */
[----:B------:R-:W0:Y:S08]  /*0040*/  LDC R3, c[0x0][0x360] ;  /* 0x0000d800ff037b82 */ /* 0x000e300000000800 */
[----:B------:R-:W2:Y:S01]  /*0050*/  LDC.64 R6, c[0x0][0x380] ;  /* 0x0000e000ff067b82 */ /* 0x000ea20000000a00 */
[----:B0-----:R-:W-:Y:S01]  /*0060*/  IMAD R3, R3, UR6, R0 ;  /* 0x0000000603037c24 */ /* 0x001fe2000f8e0200 */
[----:B------:R-:W0:Y:S03]  /*0070*/  LDCU UR6, c[0x0][0x390] ;  /* 0x00007200ff0677ac */ /* 0x000e260008000800 */
[----:B------:R-:W-:-:S04]  /*0080*/  IMAD.SHL.U32 R3, R3, 0x8, RZ ;  /* 0x0000000803037824 */ /* 0x000fc800078e00ff */
[----:B--2---:R-:W-:-:S06]  /*0090*/  IMAD.WIDE R6, R3, 0x2, R6 ;  /* 0x0000000203067825 */ /* 0x004fcc00078e0206 */
[----:B-1----:R-:W2:Y:S01]  /*00a0*/  LDG.E.128 R4, desc[UR4][R6.64] ;  /* 0x0000000406047981 */ /* 0x002ea2000c1e1d00 */
[----:B------:R-:W-:Y:S01]  /*00b0*/  VIADD R24, R3, 0x7 ;  /* 0x0000000703187836 */ /* 0x000fe20000000000 */
[----:B--2---:R-:W-:Y:S02]  /*00c0*/  HMNMX2 R4, R4, -9.703125, -9.703125, !PT ;  /* 0xc8dac8da04047840 */ /* 0x004fe40007800000 */
[----:B------:R-:W-:Y:S02]  /*00d0*/  HMNMX2 R16, R7, -9.703125, -9.703125, !PT ;  /* 0xc8dac8da07107840 */ /* 0x000fe40007800000 */
[----:B------:R-:W-:Y:S02]  /*00e0*/  HMNMX2 R8, R4, 11.09375, 11.09375, PT ;  /* 0x498c498c04087840 */ /* 0x000fe40003800000 */
[----:B------:R-:W-:Y:S02]  /*00f0*/  HMNMX2 R4, R5, -9.703125, -9.703125, !PT ;  /* 0xc8dac8da05047840 */ /* 0x000fe40007800000 */
[----:B------:R-:W-:Y:S01]  /*0100*/  HSETP2.EQ.AND P1, P0, -R8.H1_H1, 0.0226898193359375, 0.007297515869140625, PT ;  /* 0x25cf1f7908007434 */ /* 0x000fe20003822d00 */
[----:B------:R-:W-:Y:S01]  /*0110*/  HADD2.F32 R0, -RZ, -R8.H1_H1 ;  /* 0xb0000008ff007230 */ /* 0x000fe20000004100 */
[----:B------:R-:W-:-:S02]  /*0120*/  HMNMX2 R4, R4, 11.09375, 11.09375, PT ;  /* 0x498c498c04047840 */ /* 0x000fc40003800000 */
[C---:B------:R-:W-:Y:S02]  /*0130*/  HSETP2.EQ.AND P2, P3, -R8.reuse.H1_H1, -2.966796875, -2.615234375, PT ;  /* 0xc1efc13b08007434 */ /* 0x040fe40003b42d00 */
[----:B------:R-:W-:Y:S01]  /*0140*/  FFMA R5, R0, 1.4426950216293334961, -RZ ;  /* 0x3fb8aa3b00057823 */ /* 0x000fe200000008ff */
[----:B------:R-:W-:Y:S01]  /*0150*/  HADD2.F32 R0, -RZ, -R8.H0_H0 ;  /* 0xa0000008ff007230 */ /* 0x000fe20000004100 */
[----:B------:R-:W-:Y:S01]  /*0160*/  SEL R7, RZ, 0x3c00, !P1 ;  /* 0x00003c00ff077807 */ /* 0x000fe20004800000 */
[----:B------:R-:W-:Y:S01]  /*0170*/  HADD2.F32 R2, -RZ, -R4.H0_H0 ;  /* 0xa0000004ff027230 */ /* 0x000fe20000004100 */
[----:B------:R-:W-:Y:S02]  /*0180*/  HSETP2.EQ.AND P4, P1, -R8.H0_H0, 0.0226898193359375, 0.007297515869140625, PT ;  /* 0x25cf1f7908007434 */ /* 0x000fe40003982900 */
[----:B------:R-:W-:Y:S01]  /*0190*/  FFMA R0, R0, 1.4426950216293334961, -RZ ;  /* 0x3fb8aa3b00007823 */ /* 0x000fe200000008ff */
[----:B------:R-:W1:Y:S01]  /*01a0*/  MUFU.EX2 R5, R5 ;  /* 0x0000000500057308 */ /* 0x000e620000000800 */
[----:B------:R-:W-:Y:S01]  /*01b0*/  FFMA R9, R2, 1.4426950216293334961, -RZ ;  /* 0x3fb8aa3b02097823 */ /* 0x000fe200000008ff */
[----:B------:R-:W-:-:S02]  /*01c0*/  HSETP2.EQ.AND P6, P5, -R4.H0_H0, 0.0226898193359375, 0.007297515869140625, PT ;  /* 0x25cf1f7904007434 */ /* 0x000fc40003dc2900 */
[----:B------:R-:W-:Y:S02]  /*01d0*/  SEL R12, RZ, 0x3c00, !P2 ;  /* 0x00003c00ff0c7807 */ /* 0x000fe40005000000 */
[----:B------:R-:W-:Y:S02]  /*01e0*/  HMNMX2 R13, R6, -9.703125, -9.703125, !PT ;  /* 0xc8dac8da060d7840 */ /* 0x000fe40007800000 */
[----:B------:R-:W2:Y:S01]  /*01f0*/  MUFU.EX2 R0, R0 ;  /* 0x0000000000007308 */ /* 0x000ea20000000800 */
[----:B------:R-:W-:Y:S02]  /*0200*/  SEL R11, RZ, 0x3c00, !P6 ;  /* 0x00003c00ff0b7807 */ /* 0x000fe40007000000 */
[----:B------:R-:W-:Y:S02]  /*0210*/  HMNMX2 R14, R13, 11.09375, 11.09375, PT ;  /* 0x498c498c0d0e7840 */ /* 0x000fe40003800000 */
[----:B------:R-:W-:Y:S02]  /*0220*/  SEL R23, RZ, 0x3c00, !P3 ;  /* 0x00003c00ff177807 */ /* 0x000fe40005800000 */
[----:B------:R-:W-:Y:S01]  /*0230*/  SEL R27, RZ, 0x3c00, !P5 ;  /* 0x00003c00ff1b7807 */ /* 0x000fe20006800000 */
[----:B------:R3:W4:Y:S01]  /*0240*/  MUFU.EX2 R10, R9 ;  /* 0x00000009000a7308 */ /* 0x0007220000000800 */
[----:B-1----:R-:W-:-:S02]  /*0250*/  F2FP.F16.F32.PACK_AB R2, RZ, R5 ;  /* 0x00000005ff02723e */ /* 0x002fc400000000ff */
[----:B------:R-:W-:Y:S02]  /*0260*/  SEL R5, RZ, 0x3c00, !P4 ;  /* 0x00003c00ff057807 */ /* 0x000fe40006000000 */
[----:B------:R-:W-:Y:S01]  /*0270*/  HSETP2.EQ.AND P2, P4, -R8.H0_H0, -2.966796875, -2.615234375, PT ;  /* 0xc1efc13b08007434 */ /* 0x000fe20003c42900 */
[----:B------:R-:W-:Y:S01]  /*0280*/  HFMA2 R6, R7.H0_H0, -0.0009765625, -0.0009765625, R2.H0_H0 ;  /* 0x9400940007067831 */ /* 0x000fe20000040802 */
[C---:B------:R-:W-:Y:S02]  /*0290*/  HSETP2.EQ.AND P3, P5, -R4.reuse.H1_H1, 0.0226898193359375, 0.007297515869140625, PT ;  /* 0x25cf1f7904007434 */ /* 0x040fe40003d62d00 */
[----:B--2---:R-:W-:Y:S02]  /*02a0*/  F2FP.F16.F32.PACK_AB R0, RZ, R0 ;  /* 0x00000000ff00723e */ /* 0x004fe400000000ff */
[----:B---3--:R-:W-:Y:S02]  /*02b0*/  SEL R9, RZ, 0x3c00, !P0 ;  /* 0x00003c00ff097807 */ /* 0x008fe40004000000 */
[----:B------:R-:W-:Y:S01]  /*02c0*/  HSETP2.EQ.AND P0, P6, -R4.H0_H0, -2.966796875, -2.615234375, PT ;  /* 0xc1efc13b04007434 */ /* 0x000fe20003e02900 */
[----:B------:R-:W-:-:S02]  /*02d0*/  HFMA2 R8, R5.H0_H0, -0.0009765625, -0.0009765625, R0.H0_H0 ;  /* 0x9400940005087831 */ /* 0x000fc40000040800 */
[----:B------:R-:W-:Y:S01]  /*02e0*/  HADD2.F32 R0, -RZ, -R4.H1_H1 ;  /* 0xb0000004ff007230 */ /* 0x000fe20000004100 */
[----:B------:R-:W-:Y:S01]  /*02f0*/  SEL R17, RZ, 0x3c00, !P3 ;  /* 0x00003c00ff117807 */ /* 0x000fe20005800000 */
[----:B------:R-:W-:Y:S01]  /*0300*/  HFMA2 R6, R9.H0_H0, -0.0009765625, -0.0009765625, R6.H0_H0 ;  /* 0x9400940009067831 */ /* 0x000fe20000040806 */
[----:B----4-:R-:W-:Y:S02]  /*0310*/  F2FP.F16.F32.PACK_AB R10, RZ, R10 ;  /* 0x0000000aff0a723e */ /* 0x010fe400000000ff */
[----:B------:R-:W-:Y:S01]  /*0320*/  SEL R29, RZ, 0x3c00, !P0 ;  /* 0x00003c00ff1d7807 */ /* 0x000fe20004000000 */
[----:B------:R-:W-:Y:S01]  /*0330*/  HFMA2 R6, R12.H0_H0, 6.103515625e-05, 6.103515625e-05, R6.H0_H0 ;  /* 0x040004000c067831 */ /* 0x000fe20000040806 */
[----:B------:R-:W-:Y:S01]  /*0340*/  SEL R25, RZ, 0x3c00, !P6 ;  /* 0x00003c00ff197807 */ /* 0x000fe20007000000 */
[----:B------:R-:W-:Y:S02]  /*0350*/  HFMA2 R2, R11.H0_H0, -0.0009765625, -0.0009765625, R10.H0_H0 ;  /* 0x940094000b027831 */ /* 0x000fe4000004080a */
[----:B------:R-:W-:Y:S01]  /*0360*/  FFMA R10, R0, 1.4426950216293334961, -RZ ;  /* 0x3fb8aa3b000a7823 */ /* 0x000fe200000008ff */
[----:B------:R-:W-:Y:S01]  /*0370*/  HSETP2.EQ.AND P0, P6, -R4.H1_H1, -2.966796875, -2.615234375, PT ;  /* 0xc1efc13b04007434 */ /* 0x000fe20003e02d00 */
[----:B------:R-:W-:Y:S01]  /*0380*/  HADD2.F32 R0, -RZ, -R14.H0_H0 ;  /* 0xa000000eff007230 */ /* 0x000fe20000004100 */
[----:B------:R-:W-:Y:S01]  /*0390*/  SEL R11, RZ, 0x3c00, !P5 ;  /* 0x00003c00ff0b7807 */ /* 0x000fe20006800000 */
[----:B------:R-:W-:Y:S01]  /*03a0*/  HFMA2 R6, R23.H0_H0, 3.0517578125e-05, 3.0517578125e-05, R6.H0_H0 ;  /* 0x0200020017067831 */ /* 0x000fe20000040806 */
[C---:B------:R-:W-:Y:S01]  /*03b0*/  HSETP2.EQ.AND P3, P5, -R14.reuse.H0_H0, 0.0226898193359375, 0.007297515869140625, PT ;  /* 0x25cf1f790e007434 */ /* 0x040fe20003d62900 */
[----:B------:R-:W1:Y:S01]  /*03c0*/  MUFU.EX2 R10, R10 ;  /* 0x0000000a000a7308 */ /* 0x000e620000000800 */
[----:B------:R-:W-:Y:S01]  /*03d0*/  SEL R15, RZ, 0x3c00, !P0 ;  /* 0x00003c00ff0f7807 */ /* 0x000fe20004000000 */
[----:B------:R-:W-:Y:S01]  /*03e0*/  FFMA R4, R0, 1.4426950216293334961, -RZ ;  /* 0x3fb8aa3b00047823 */ /* 0x000fe200000008ff */
[----:B------:R-:W-:Y:S01]  /*03f0*/  SEL R5, RZ, 0x3c00, !P6 ;  /* 0x00003c00ff057807 */ /* 0x000fe20007000000 */
[----:B------:R-:W-:Y:S01]  /*0400*/  HADD2.F32 R0, -RZ, -R14.H1_H1 ;  /* 0xb000000eff007230 */ /* 0x000fe20000004100 */
[----:B------:R-:W-:Y:S01]  /*0410*/  HSETP2.EQ.AND P0, P6, -R14.H0_H0, -2.966796875, -2.615234375, PT ;  /* 0xc1efc13b0e007434 */ /* 0x000fe20003e02900 */
[----:B------:R-:W-:Y:S01]  /*0420*/  HFMA2 R2, R27.H0_H0, -0.0009765625, -0.0009765625, R2.H0_H0 ;  /* 0x940094001b027831 */ /* 0x000fe20000040802 */
[----:B------:R-:W-:Y:S01]  /*0430*/  SEL R19, RZ, 0x3c00, !P3 ;  /* 0x00003c00ff137807 */ /* 0x000fe20005800000 */
[----:B------:R-:W2:Y:S01]  /*0440*/  MUFU.EX2 R4, R4 ;  /* 0x0000000400047308 */ /* 0x000ea20000000800 */
[----:B------:R-:W-:Y:S01]  /*0450*/  SEL R9, RZ, 0x3c00, !P5 ;  /* 0x00003c00ff097807 */ /* 0x000fe20006800000 */
[----:B------:R-:W-:Y:S01]  /*0460*/  HFMA2 R2, R29.H0_H0, 6.103515625e-05, 6.103515625e-05, R2.H0_H0 ;  /* 0x040004001d027831 */ /* 0x000fe20000040802 */
[----:B------:R-:W-:-:S02]  /*0470*/  SEL R13, RZ, 0x3c00, !P0 ;  /* 0x00003c00ff0d7807 */ /* 0x000fc40004000000 */
[----:B------:R-:W-:Y:S01]  /*0480*/  SEL R7, RZ, 0x3c00, !P6 ;  /* 0x00003c00ff077807 */ /* 0x000fe20007000000 */
[----:B------:R-:W-:Y:S01]  /*0490*/  HFMA2 R2, R25.H0_H0, 3.0517578125e-05, 3.0517578125e-05, R2.H0_H0 ;  /* 0x0200020019027831 */ /* 0x000fe20000040802 */
[C---:B------:R-:W-:Y:S02]  /*04a0*/  HSETP2.EQ.AND P3, P5, -R14.reuse.H1_H1, 0.0226898193359375, 0.007297515869140625, PT ;  /* 0x25cf1f790e007434 */ /* 0x040fe40003d62d00 */
[----:B------:R-:W-:Y:S01]  /*04b0*/  HSETP2.EQ.AND P6, P0, -R14.H1_H1, -2.966796875, -2.615234375, PT ;  /* 0xc1efc13b0e007434 */ /* 0x000fe200038c2d00 */
[----:B------:R-:W-:Y:S01]  /*04c0*/  FFMA R14, R0, 1.4426950216293334961, -RZ ;  /* 0x3fb8aa3b000e7823 */ /* 0x000fe200000008ff */
[----:B------:R-:W-:Y:S01]  /*04d0*/  HMNMX2 R16, R16, 11.09375, 11.09375, PT ;  /* 0x498c498c10107840 */ /* 0x000fe20003800000 */
[----:B------:R-:W-:Y:S01]  /*04e0*/  HADD2 R2, R2.H0_H0, 1, 1 ;  /* 0x3c003c0002027430 */ /* 0x000fe20000000800 */
[----:B------:R-:W-:Y:S02]  /*04f0*/  SEL R22, RZ, 0x3c00, !P1 ;  /* 0x00003c00ff167807 */ /* 0x000fe40004800000 */
[----:B------:R-:W-:Y:S01]  /*0500*/  SEL R20, RZ, 0x3c00, !P2 ;  /* 0x00003c00ff147807 */ /* 0x000fe20005000000 */
[----:B------:R-:W-:Y:S01]  /*0510*/  HADD2.F32 R0, -RZ, -R16.H0_H0 ;  /* 0xa0000010ff007230 */ /* 0x000fe20000004100 */
[----:B------:R-:W3:Y:S01]  /*0520*/  MUFU.EX2 R14, R14 ;  /* 0x0000000e000e7308 */ /* 0x000ee20000000800 */
[----:B------:R-:W-:Y:S01]  /*0530*/  HFMA2 R8, R22.H0_H0, -0.0009765625, -0.0009765625, R8.H0_H0 ;  /* 0x9400940016087831 */ /* 0x000fe20000040808 */
[----:B------:R-:W-:Y:S01]  /*0540*/  SEL R18, RZ, 0x3c00, !P4 ;  /* 0x00003c00ff127807 */ /* 0x000fe20006000000 */
[----:B------:R-:W-:Y:S01]  /*0550*/  HADD2.F32 R2, -RZ, R2.H0_H0 ;  /* 0x20000002ff027230 */ /* 0x000fe20000004100 */
[----:B-1----:R-:W-:Y:S01]  /*0560*/  F2FP.F16.F32.PACK_AB R10, RZ, R10 ;  /* 0x0000000aff0a723e */ /* 0x002fe200000000ff */
[----:B------:R-:W-:Y:S01]  /*0570*/  FFMA R22, R0, 1.4426950216293334961, -RZ ;  /* 0x3fb8aa3b00167823 */ /* 0x000fe200000008ff */
[----:B------:R-:W-:-:S02]  /*0580*/  HFMA2 R20, R20.H0_H0, 6.103515625e-05, 6.103515625e-05, R8.H0_H0 ;  /* 0x0400040014147831 */ /* 0x000fc40000040808 */
[----:B------:R-:W-:Y:S01]  /*0590*/  HADD2.F32 R0, -RZ, -R16.H1_H1 ;  /* 0xb0000010ff007230 */ /* 0x000fe20000004100 */
[----:B--2---:R-:W-:Y:S01]  /*05a0*/  F2FP.F16.F32.PACK_AB R4, RZ, R4 ;  /* 0x00000004ff04723e */ /* 0x004fe200000000ff */
[----:B------:R-:W-:Y:S01]  /*05b0*/  HFMA2 R10, R17.H0_H0, -0.0009765625, -0.0009765625, R10.H0_H0 ;  /* 0x94009400110a7831 */ /* 0x000fe2000004080a */
[----:B------:R-:W1:Y:S01]  /*05c0*/  MUFU.EX2 R8, R22 ;  /* 0x0000001600087308 */ /* 0x000e620000000800 */
[----:B------:R-:W-:Y:S02]  /*05d0*/  HFMA2 R18, R18.H0_H0, 3.0517578125e-05, 3.0517578125e-05, R20.H0_H0 ;  /* 0x0200020012127831 */ /* 0x000fe40000040814 */
[----:B------:R-:W-:Y:S01]  /*05e0*/  FFMA R12, R0, 1.4426950216293334961, -RZ ;  /* 0x3fb8aa3b000c7823 */ /* 0x000fe200000008ff */
[----:B------:R-:W-:Y:S01]  /*05f0*/  HADD2 R0, R6.H0_H0, 1, 1 ;  /* 0x3c003c0006007430 */ /* 0x000fe20000000800 */
[----:B------:R-:W-:Y:S01]  /*0600*/  SEL R21, RZ, 0x3c00, !P3 ;  /* 0x00003c00ff157807 */ /* 0x000fe20005800000 */
[----:B------:R-:W-:Y:S01]  /*0610*/  HADD2 R6, R18.H0_H0, 1, 1 ;  /* 0x3c003c0012067430 */ /* 0x000fe20000000800 */
[----:B------:R-:W-:Y:S01]  /*0620*/  SEL R27, RZ, 0x3c00, !P5 ;  /* 0x00003c00ff1b7807 */ /* 0x000fe20006800000 */
[----:B------:R-:W-:Y:S01]  /*0630*/  HFMA2 R10, R11.H0_H0, -0.0009765625, -0.0009765625, R10.H0_H0 ;  /* 0x940094000b0a7831 */ /* 0x000fe2000004080a */
[----:B---3--:R-:W-:Y:S01]  /*0640*/  F2FP.F16.F32.PACK_AB R14, RZ, R14 ;  /* 0x0000000eff0e723e */ /* 0x008fe200000000ff */
[----:B------:R-:W-:-:S02]  /*0650*/  HFMA2 R4, R19.H0_H0, -0.0009765625, -0.0009765625, R4.H0_H0 ;  /* 0x9400940013047831 */ /* 0x000fc40000040804 */
[----:B------:R-:W-:Y:S02]  /*0660*/  HADD2.F32 R6, -RZ, R6.H0_H0 ;  /* 0x20000006ff067230 */ /* 0x000fe40000004100 */
[----:B------:R-:W-:Y:S01]  /*0670*/  HFMA2 R10, R15.H0_H0, 6.103515625e-05, 6.103515625e-05, R10.H0_H0 ;  /* 0x040004000f0a7831 */ /* 0x000fe2000004080a */
[----:B------:R-:W2:Y:S01]  /*0680*/  MUFU.EX2 R12, R12 ;  /* 0x0000000c000c7308 */ /* 0x000ea20000000800 */
[----:B------:R-:W-:Y:S01]  /*0690*/  HFMA2 R4, R9.H0_H0, -0.0009765625, -0.0009765625, R4.H0_H0 ;  /* 0x9400940009047831 */ /* 0x000fe20000040804 */
[C---:B------:R-:W-:Y:S01]  /*06a0*/  HSETP2.EQ.AND P2, P3, -R16.reuse.H0_H0, 0.0226898193359375, 0.007297515869140625, PT ;  /* 0x25cf1f7910007434 */ /* 0x040fe20003b42900 */
[----:B------:R-:W-:Y:S01]  /*06b0*/  HFMA2 R5, R5.H0_H0, 3.0517578125e-05, 3.0517578125e-05, R10.H0_H0 ;  /* 0x0200020005057831 */ /* 0x000fe2000004080a */
[----:B------:R-:W-:Y:S01]  /*06c0*/  SEL R23, RZ, 0x3c00, !P6 ;  /* 0x00003c00ff177807 */ /* 0x000fe20007000000 */
[----:B------:R-:W-:Y:S01]  /*06d0*/  HFMA2 R14, R21.H0_H0, -0.0009765625, -0.0009765625, R14.H0_H0 ;  /* 0x94009400150e7831 */ /* 0x000fe2000004080e */
[----:B-1----:R-:W-:Y:S01]  /*06e0*/  F2FP.F16.F32.PACK_AB R8, RZ, R8 ;  /* 0x00000008ff08723e */ /* 0x002fe200000000ff */
[----:B------:R-:W-:Y:S01]  /*06f0*/  HFMA2 R13, R13.H0_H0, 6.103515625e-05, 6.103515625e-05, R4.H0_H0 ;  /* 0x040004000d0d7831 */ /* 0x000fe20000040804 */
[----:B------:R-:W1:Y:S01]  /*0700*/  MUFU.RCP R17, R6 ;  /* 0x0000000600117308 */ /* 0x000e620000001000 */
[----:B------:R-:W-:Y:S01]  /*0710*/  HADD2 R4, R5.H0_H0, 1, 1 ;  /* 0x3c003c0005047430 */ /* 0x000fe20000000800 */
[----:B------:R-:W-:Y:S01]  /*0720*/  SEL R29, RZ, 0x3c00, !P2 ;  /* 0x00003c00ff1d7807 */ /* 0x000fe20005000000 */
[----:B------:R-:W-:Y:S01]  /*0730*/  HFMA2 R14, R27.H0_H0, -0.0009765625, -0.0009765625, R14.H0_H0 ;  /* 0x940094001b0e7831 */ /* 0x000fe2000004080e */
[----:B------:R-:W-:Y:S01]  /*0740*/  HSETP2.EQ.AND P1, P4, -R16.H0_H0, -2.966796875, -2.615234375, PT ;  /* 0xc1efc13b10007434 */ /* 0x000fe20003c22900 */
[----:B------:R-:W-:-:S02]  /*0750*/  HFMA2 R13, R7.H0_H0, 3.0517578125e-05, 3.0517578125e-05, R13.H0_H0 ;  /* 0x02000200070d7831 */ /* 0x000fc4000004080d */
[----:B------:R-:W-:Y:S01]  /*0760*/  HADD2.F32 R7, -RZ, R4.H0_H0 ;  /* 0x20000004ff077230 */ /* 0x000fe20000004100 */
[----:B------:R-:W-:Y:S01]  /*0770*/  SEL R4, RZ, 0x3c00, !P0 ;  /* 0x00003c00ff047807 */ /* 0x000fe20004000000 */
[----:B------:R-:W-:Y:S01]  /*0780*/  HFMA2 R23, R23.H0_H0, 6.103515625e-05, 6.103515625e-05, R14.H0_H0 ;  /* 0x0400040017177831 */ /* 0x000fe2000004080e */
[----:B------:R-:W-:Y:S01]  /*0790*/  HSETP2.EQ.AND P5, P6, -R16.H1_H1, 0.0226898193359375, 0.007297515869140625, PT ;  /* 0x25cf1f7910007434 */ /* 0x000fe20003ea2d00 */
[----:B------:R-:W-:Y:S01]  /*07a0*/  HFMA2 R8, R29.H0_H0, -0.0009765625, -0.0009765625, R8.H0_H0 ;  /* 0x940094001d087831 */ /* 0x000fe20000040808 */
[----:B------:R-:W-:Y:S01]  /*07b0*/  SEL R25, RZ, 0x3c00, !P3 ;  /* 0x00003c00ff197807 */ /* 0x000fe20005800000 */
[----:B------:R-:W-:Y:S01]  /*07c0*/  HFMA2 R4, R4.H0_H0, 3.0517578125e-05, 3.0517578125e-05, R23.H0_H0 ;  /* 0x0200020004047831 */ /* 0x000fe20000040817 */
[----:B--2---:R-:W-:Y:S01]  /*07d0*/  F2FP.F16.F32.PACK_AB R12, RZ, R12 ;  /* 0x0000000cff0c723e */ /* 0x004fe200000000ff */
[----:B------:R-:W-:Y:S01]  /*07e0*/  HADD2 R13, R13.H0_H0, 1, 1 ;  /* 0x3c003c000d0d7430 */ /* 0x000fe20000000800 */
[----:B------:R-:W-:Y:S01]  /*07f0*/  SEL R15, RZ, 0x3c00, !P5 ;  /* 0x00003c00ff0f7807 */ /* 0x000fe20006800000 */
[----:B------:R-:W-:Y:S01]  /*0800*/  HFMA2 R8, R25.H0_H0, -0.0009765625, -0.0009765625, R8.H0_H0 ;  /* 0x9400940019087831 */ /* 0x000fe20000040808 */
[----:B------:R-:W-:Y:S01]  /*0810*/  SEL R9, RZ, 0x3c00, !P1 ;  /* 0x00003c00ff097807 */ /* 0x000fe20004800000 */
[----:B------:R-:W-:Y:S01]  /*0820*/  HADD2 R4, R4.H0_H0, 1, 1 ;  /* 0x3c003c0004047430 */ /* 0x000fe20000000800 */
[----:B-1----:R-:W-:Y:S01]  /*0830*/  F2FP.F16.F32.PACK_AB R22, RZ, R17 ;  /* 0x00000011ff16723e */ /* 0x002fe200000000ff */
[----:B------:R-:W-:Y:S01]  /*0840*/  HFMA2 R10, R15.H0_H0, -0.0009765625, -0.0009765625, R12.H0_H0 ;  /* 0x940094000f0a7831 */ /* 0x000fe2000004080c */
[----:B------:R-:W-:Y:S01]  /*0850*/  HSETP2.EQ.AND P3, P2, -R16.H1_H1, -2.966796875, -2.615234375, PT ;  /* 0xc1efc13b10007434 */ /* 0x000fe20003a62d00 */
[----:B------:R-:W-:Y:S01]  /*0860*/  HFMA2 R8, R9.H0_H0, 6.103515625e-05, 6.103515625e-05, R8.H0_H0 ;  /* 0x0400040009087831 */ /* 0x000fe20000040808 */
[----:B------:R-:W-:Y:S01]  /*0870*/  SEL R19, RZ, 0x3c00, !P6 ;  /* 0x00003c00ff137807 */ /* 0x000fe20007000000 */
[----:B------:R-:W-:Y:S01]  /*0880*/  HADD2.F32 R15, -RZ, R13.H0_H0 ;  /* 0x2000000dff0f7230 */ /* 0x000fe20000004100 */
[----:B------:R-:W-:Y:S01]  /*0890*/  SEL R9, RZ, 0x3c00, !P4 ;  /* 0x00003c00ff097807 */ /* 0x000fe20006000000 */
[----:B------:R-:W-:Y:S01]  /*08a0*/  HADD2.F32 R13, -RZ, R4.H0_H0 ;  /* 0x20000004ff0d7230 */ /* 0x000fe20000004100 */
[C---:B------:R-:W-:Y:S01]  /*08b0*/  HSETP2.GEU.AND P1, PT, |R22|.reuse.H0_H0, 8.523464202880859375e-06, 8.523464202880859375e-06, PT ;  /* 0x008f008f16007434 */ /* 0x040fe20003f2ea00 */
[----:B------:R-:W-:Y:S01]  /*08c0*/  HADD2.F32 R0, -RZ, R0.H0_H0 ;  /* 0x20000000ff007230 */ /* 0x000fe20000004100 */
[----:B------:R-:W-:Y:S01]  /*08d0*/  HSETP2.GT.AND P0, PT, |R22|.H0_H0, RZ.H0_H0, PT ;  /* 0x200000ff16007234 */ /* 0x000fe20003f04a00 */
[----:B------:R-:W-:Y:S01]  /*08e0*/  HFMA2 R19, R19.H0_H0, -0.0009765625, -0.0009765625, R10.H0_H0 ;  /* 0x9400940013137831 */ /* 0x000fe2000004080a */
[----:B------:R-:W-:Y:S01]  /*08f0*/  SEL R4, RZ, 0x3c00, !P3 ;  /* 0x00003c00ff047807 */ /* 0x000fe20005800000 */
[----:B------:R-:W-:Y:S01]  /*0900*/  HFMA2 R8, R9.H0_H0, 3.0517578125e-05, 3.0517578125e-05, R8.H0_H0 ;  /* 0x0200020009087831 */ /* 0x000fe20000040808 */
[----:B------:R-:W1:Y:S01]  /*0910*/  MUFU.RCP R11, R0 ;  /* 0x00000000000b7308 */ /* 0x000e620000001000 */
[----:B------:R-:W-:-:S02]  /*0920*/  PLOP3.LUT P0, PT, P1, P0, PT, 0xf2, 0x2f ;  /* 0x00000000002f781c */ /* 0x000fc40000f01e72 */
[----:B------:R-:W-:Y:S01]  /*0930*/  SEL R21, RZ, 0x3c00, !P2 ;  /* 0x00003c00ff157807 */ /* 0x000fe20005000000 */
[----:B------:R-:W-:Y:S02]  /*0940*/  HFMA2 R4, R4.H0_H0, 6.103515625e-05, 6.103515625e-05, R19.H0_H0 ;  /* 0x0400040004047831 */ /* 0x000fe40000040813 */
[----:B------:R-:W-:Y:S02]  /*0950*/  HADD2 R8, R8.H0_H0, 1, 1 ;  /* 0x3c003c0008087430 */ /* 0x000fe40000000800 */
[----:B------:R-:W2:Y:S01]  /*0960*/  MUFU.RCP R5, R2 ;  /* 0x0000000200057308 */ /* 0x000ea20000001000 */
[----:B------:R-:W-:Y:S02]  /*0970*/  HFMA2 R4, R21.H0_H0, 3.0517578125e-05, 3.0517578125e-05, R4.H0_H0 ;  /* 0x0200020015047831 */ /* 0x000fe40000040804 */
[----:B------:R-:W-:Y:S02]  /*0980*/  HADD2.F32 R9, -RZ, R8.H0_H0 ;  /* 0x20000008ff097230 */ /* 0x000fe40000004100 */
[----:B------:R-:W-:-:S02]  /*0990*/  HADD2 R18, R4.H0_H0, 1, 1 ;  /* 0x3c003c0004127430 */ /* 0x000fc40000000800 */
[----:B------:R-:W-:Y:S01]  /*09a0*/  @!P0 FFMA R6, -R6, R17, 1 ;  /* 0x3f80000006068423 */ /* 0x000fe20000000111 */
[----:B------:R-:W3:Y:S02]  /*09b0*/  MUFU.RCP R14, R7 ;  /* 0x00000007000e7308 */ /* 0x000ee40000001000 */
[----:B------:R-:W-:Y:S02]  /*09c0*/  HADD2.F32 R18, -RZ, R18.H0_H0 ;  /* 0x20000012ff127230 */ /* 0x000fe40000004100 */
[----:B------:R-:W-:Y:S01]  /*09d0*/  @!P0 FFMA R4, R17, R6, R17 ;  /* 0x0000000611048223 */ /* 0x000fe20000000011 */
[----:B-1----:R-:W-:-:S03]  /*09e0*/  F2FP.F16.F32.PACK_AB R6, RZ, R11 ;  /* 0x0000000bff06723e */ /* 0x002fc600000000ff */
[----:B------:R-:W1:Y:S01]  /*09f0*/  MUFU.RCP R12, R15 ;  /* 0x0000000f000c7308 */ /* 0x000e620000001000 */
[----:B--2---:R-:W-:Y:S02]  /*0a00*/  F2FP.F16.F32.PACK_AB R16, RZ, R5 ;  /* 0x00000005ff10723e */ /* 0x004fe400000000ff */
[----:B------:R-:W-:Y:S02]  /*0a10*/  @!P0 F2FP.F16.F32.PACK_AB R22, RZ, R4 ;  /* 0x00000004ff16823e */ /* 0x000fe400000000ff */
[C---:B------:R-:W-:Y:S02]  /*0a20*/  HSETP2.GEU.AND P0, PT, |R6|.reuse.H0_H0, 8.523464202880859375e-06, 8.523464202880859375e-06, PT ;  /* 0x008f008f06007434 */ /* 0x040fe40003f0ea00 */
[----:B------:R-:W-:Y:S01]  /*0a30*/  HSETP2.GT.AND P5, PT, |R6|.H0_H0, RZ.H0_H0, PT ;  /* 0x200000ff06007234 */ /* 0x000fe20003fa4a00 */
[----:B------:R-:W2:Y:S01]  /*0a40*/  MUFU.RCP R10, R13 ;  /* 0x0000000d000a7308 */ /* 0x000ea20000001000 */
[----:B---3--:R-:W-:Y:S02]  /*0a50*/  F2FP.F16.F32.PACK_AB R17, RZ, R14 ;  /* 0x0000000eff11723e */ /* 0x008fe400000000ff */
[----:B------:R-:W-:-:S02]  /*0a60*/  HSETP2.GEU.AND P4, PT, |R16|.H0_H0, 8.523464202880859375e-06, 8.523464202880859375e-06, PT ;  /* 0x008f008f10007434 */ /* 0x000fc40003f8ea00 */
[----:B------:R-:W-:Y:S02]  /*0a70*/  HSETP2.GT.AND P1, PT, |R16|.H0_H0, RZ.H0_H0, PT ;  /* 0x200000ff10007234 */ /* 0x000fe40003f24a00 */
[C---:B------:R-:W-:Y:S01]  /*0a80*/  HSETP2.GEU.AND P3, PT, |R17|.reuse.H0_H0, 8.523464202880859375e-06, 8.523464202880859375e-06, PT ;  /* 0x008f008f11007434 */ /* 0x040fe20003f6ea00 */
[----:B------:R-:W3:Y:S01]  /*0a90*/  MUFU.RCP R8, R9 ;  /* 0x0000000900087308 */ /* 0x000ee20000001000 */
[----:B------:R-:W-:Y:S02]  /*0aa0*/  HSETP2.GT.AND P6, PT, |R17|.H0_H0, RZ.H0_H0, PT ;  /* 0x200000ff11007234 */ /* 0x000fe40003fc4a00 */
[----:B-1----:R-:W-:Y:S02]  /*0ab0*/  F2FP.F16.F32.PACK_AB R23, RZ, R12 ;  /* 0x0000000cff17723e */ /* 0x002fe400000000ff */
[----:B------:R-:W-:Y:S02]  /*0ac0*/  PLOP3.LUT P5, PT, P0, P5, PT, 0xf2, 0x2f ;  /* 0x00000000002f781c */ /* 0x000fe400007abe72 */
[----:B------:R-:W-:Y:S01]  /*0ad0*/  PLOP3.LUT P4, PT, P4, P1, PT, 0xf2, 0x2f ;  /* 0x00000000002f781c */ /* 0x000fe20002783e72 */
[----:B------:R-:W1:Y:S01]  /*0ae0*/  MUFU.RCP R25, R18 ;  /* 0x0000001200197308 */ /* 0x000e620000001000 */
[----:B--2---:R-:W-:-:S02]  /*0af0*/  F2FP.F16.F32.PACK_AB R19, RZ, R10 ;  /* 0x0000000aff13723e */ /* 0x004fc400000000ff */
[----:B------:R-:W-:Y:S02]  /*0b00*/  PLOP3.LUT P3, PT, P3, P6, PT, 0xf2, 0x2f ;  /* 0x00000000002f781c */ /* 0x000fe40001f6de72 */
[C---:B------:R-:W-:Y:S02]  /*0b10*/  HSETP2.GEU.AND P2, PT, |R23|.reuse.H0_H0, 8.523464202880859375e-06, 8.523464202880859375e-06, PT ;  /* 0x008f008f17007434 */ /* 0x040fe40003f4ea00 */
[----:B------:R-:W-:Y:S02]  /*0b20*/  HSETP2.GT.AND P0, PT, |R23|.H0_H0, RZ.H0_H0, PT ;  /* 0x200000ff17007234 */ /* 0x000fe40003f04a00 */
[C---:B------:R-:W-:Y:S02]  /*0b30*/  HSETP2.GEU.AND P1, PT, |R19|.reuse.H0_H0, 8.523464202880859375e-06, 8.523464202880859375e-06, PT ;  /* 0x008f008f13007434 */ /* 0x040fe40003f2ea00 */
[----:B------:R-:W-:Y:S01]  /*0b40*/  HSETP2.GT.AND P6, PT, |R19|.H0_H0, RZ.H0_H0, PT ;  /* 0x200000ff13007234 */ /* 0x000fe20003fc4a00 */
[----:B------:R-:W-:Y:S01]  /*0b50*/  @!P4 FFMA R2, -R2, R5, 1 ;  /* 0x3f8000000202c423 */ /* 0x000fe20000000105 */
[----:B---3--:R-:W-:-:S02]  /*0b60*/  F2FP.F16.F32.PACK_AB R20, RZ, R8 ;  /* 0x00000008ff14723e */ /* 0x008fc400000000ff */
[----:B------:R-:W-:Y:S02]  /*0b70*/  PLOP3.LUT P2, PT, P2, P0, PT, 0xf2, 0x2f ;  /* 0x00000000002f781c */ /* 0x000fe40001741e72 */
[----:B------:R-:W-:Y:S02]  /*0b80*/  PLOP3.LUT P1, PT, P1, P6, PT, 0xf2, 0x2f ;  /* 0x00000000002f781c */ /* 0x000fe40000f2de72 */
[C---:B------:R-:W-:Y:S02]  /*0b90*/  HSETP2.GEU.AND P0, PT, |R20|.reuse.H0_H0, 8.523464202880859375e-06, 8.523464202880859375e-06, PT ;  /* 0x008f008f14007434 */ /* 0x040fe40003f0ea00 */
[----:B------:R-:W-:Y:S02]  /*0ba0*/  HSETP2.GT.AND P6, PT, |R20|.H0_H0, RZ.H0_H0, PT ;  /* 0x200000ff14007234 */ /* 0x000fe40003fc4a00 */
[----:B-1----:R-:W-:Y:S02]  /*0bb0*/  F2FP.F16.F32.PACK_AB R21, RZ, R25 ;  /* 0x00000019ff15723e */ /* 0x002fe400000000ff */
[----:B------:R-:W-:-:S02]  /*0bc0*/  P2R R4, PR, RZ, 0x20 ;  /* 0x00000020ff047803 */ /* 0x000fc40000000000 */
[----:B------:R-:W-:Y:S02]  /*0bd0*/  PLOP3.LUT P0, PT, P0, P6, PT, 0xf2, 0x2f ;  /* 0x00000000002f781c */ /* 0x000fe4000070de72 */
[C---:B------:R-:W-:Y:S02]  /*0be0*/  HSETP2.GEU.AND P6, PT, |R21|.reuse.H0_H0, 8.523464202880859375e-06, 8.523464202880859375e-06, PT ;  /* 0x008f008f15007434 */ /* 0x040fe40003fcea00 */
[----:B------:R-:W-:-:S05]  /*0bf0*/  HSETP2.GT.AND P5, PT, |R21|.H0_H0, RZ.H0_H0, PT ;  /* 0x200000ff15007234 */ /* 0x000fca0003fa4a00 */
[----:B------:R-:W-:Y:S02]  /*0c00*/  PLOP3.LUT P6, PT, P6, P5, PT, 0xf2, 0x2f ;  /* 0x00000000002f781c */ /* 0x000fe400037cbe72 */
[----:B------:R-:W-:Y:S02]  /*0c10*/  ISETP.NE.AND P5, PT, R4, RZ, PT ;  /* 0x000000ff0400720c */ /* 0x000fe40003fa5270 */
[----:B------:R-:W-:Y:S02]  /*0c20*/  P2R R4, PR, RZ, 0x40 ;  /* 0x00000040ff047803 */ /* 0x000fe40000000000 */
[----:B0-----:R-:W-:-:S09]  /*0c30*/  ISETP.GE.AND P6, PT, R24, UR6, PT ;  /* 0x0000000618007c0c */ /* 0x001fd2000bfc6270 */
[----:B------:R-:W-:-:S04]  /*0c40*/  @!P5 FFMA R0, -R0, R11, 1 ;  /* 0x3f8000000000d423 */ /* 0x000fc8000000010b */
[----:B------:R-:W-:Y:S01]  /*0c50*/  @!P5 FFMA R11, R11, R0, R11 ;  /* 0x000000000b0bd223 */ /* 0x000fe2000000000b */
[----:B------:R-:W-:Y:S01]  /*0c60*/  @!P4 FFMA R0, R5, R2, R5 ;  /* 0x000000020500c223 */ /* 0x000fe20000000005 */
[----:B------:R-:W-:Y:S06]  /*0c70*/  @P6 EXIT ;  /* 0x000000000000694d */ /* 0x000fec0003800000 */
[----:B------:R-:W-:Y:S01]  /*0c80*/  ISETP.NE.AND P6, PT, R4, RZ, PT ;  /* 0x000000ff0400720c */ /* 0x000fe20003fc5270 */
[----:B------:R-:W-:Y:S01]  /*0c90*/  @!P3 FFMA R7, -R7, R14, 1 ;  /* 0x3f8000000707b423 */ /* 0x000fe2000000010e */
[----:B------:R-:W0:Y:S01]  /*0ca0*/  LDC.64 R4, c[0x0][0x388] ;  /* 0x0000e200ff047b82 */ /* 0x000e220000000a00 */
[----:B------:R-:W-:Y:S01]  /*0cb0*/  @!P2 FFMA R15, -R15, R12, 1 ;  /* 0x3f8000000f0fa423 */ /* 0x000fe2000000010c */
[----:B------:R-:W-:Y:S01]  /*0cc0*/  @!P1 FFMA R13, -R13, R10, 1 ;  /* 0x3f8000000d0d9423 */ /* 0x000fe2000000010a */
[----:B------:R-:W-:Y:S01]  /*0cd0*/  @!P0 FFMA R9, -R9, R8, 1 ;  /* 0x3f80000009098423 */ /* 0x000fe20000000108 */
[----:B------:R-:W-:Y:S01]  /*0ce0*/  @!P3 FFMA R14, R14, R7, R14 ;  /* 0x000000070e0eb223 */ /* 0x000fe2000000000e */
[----:B------:R-:W-:Y:S01]  /*0cf0*/  @!P2 FFMA R12, R12, R15, R12 ;  /* 0x0000000f0c0ca223 */ /* 0x000fe2000000000c */
[----:B------:R-:W-:Y:S01]  /*0d00*/  @!P1 FFMA R10, R10, R13, R10 ;  /* 0x0000000d0a0a9223 */ /* 0x000fe2000000000a */
[----:B------:R-:W-:Y:S01]  /*0d10*/  @!P0 FFMA R9, R8, R9, R8 ;  /* 0x0000000908098223 */ /* 0x000fe20000000008 */
[----:B------:R-:W-:-:S02]  /*0d20*/  @!P5 F2FP.F16.F32.PACK_AB R6, RZ, R11 ;  /* 0x0000000bff06d23e */ /* 0x000fc400000000ff */
[----:B------:R-:W-:Y:S01]  /*0d30*/  PRMT R7, R20, 0x7610, R7 ;  /* 0x0000761014077816 */ /* 0x000fe20000000007 */
[----:B------:R-:W-:Y:S01]  /*0d40*/  @!P6 FFMA R18, -R18, R25, 1 ;  /* 0x3f8000001212e423 */ /* 0x000fe20000000119 */
[----:B------:R-:W-:Y:S02]  /*0d50*/  @!P4 F2FP.F16.F32.PACK_AB R16, RZ, R0 ;  /* 0x00000000ff10c23e */ /* 0x000fe400000000ff */
[----:B------:R-:W-:Y:S01]  /*0d60*/  @!P3 F2FP.F16.F32.PACK_AB R17, RZ, R14 ;  /* 0x0000000eff11b23e */ /* 0x000fe200000000ff */
[----:B------:R-:W-:Y:S01]  /*0d70*/  @!P6 FFMA R18, R25, R18, R25 ;  /* 0x000000121912e223 */ /* 0x000fe20000000019 */
[----:B------:R-:W-:Y:S02]  /*0d80*/  @!P2 F2FP.F16.F32.PACK_AB R23, RZ, R12 ;  /* 0x0000000cff17a23e */ /* 0x000fe400000000ff */
[----:B------:R-:W-:Y:S02]  /*0d90*/  @!P0 F2FP.F16.F32.PACK_AB R7, RZ, R9 ;  /* 0x00000009ff07823e */ /* 0x000fe400000000ff */
[----:B------:R-:W-:-:S02]  /*0da0*/  @!P6 F2FP.F16.F32.PACK_AB R21, RZ, R18 ;  /* 0x00000012ff15e23e */ /* 0x000fc400000000ff */
[----:B------:R-:W-:Y:S01]  /*0db0*/  @!P1 F2FP.F16.F32.PACK_AB R19, RZ, R10 ;  /* 0x0000000aff13923e */ /* 0x000fe200000000ff */
[----:B0-----:R-:W-:Y:S01]  /*0dc0*/  IMAD.WIDE R2, R3, 0x2, R4 ;  /* 0x0000000203027825 */ /* 0x001fe200078e0204 */
[----:B------:R-:W-:Y:S02]  /*0dd0*/  PRMT R4, R22, 0x5410, R6 ;  /* 0x0000541016047816 */ /* 0x000fe40000000006 */
[----:B------:R-:W-:Y:S02]  /*0de0*/  PRMT R5, R16, 0x5410, R17 ;  /* 0x0000541010057816 */ /* 0x000fe40000000011 */
[----:B------:R-:W-:Y:S02]  /*0df0*/  PRMT R7, R7, 0x5410, R21 ;  /* 0x0000541007077816 */ /* 0x000fe40000000015 */
[----:B------:R-:W-:-:S05]  /*0e00*/  PRMT R6, R23, 0x5410, R19 ;  /* 0x0000541017067816 */ /* 0x000fca0000000013 */
[----:B------:R-:W-:Y:S01]  /*0e10*/  STG.E.128 desc[UR4][R2.64], R4 ;  /* 0x0000000402007986 */ /* 0x000fe2000c101d04 */
[----:B------:R-:W-:Y:S05]  /*0e20*/  EXIT ;  /* 0x000000000000794d */ /* 0x000fea0003800000 */
.L_x_0:
[----:B------:R-:W-:-:S00]  /*0e30*/  BRA `(.L_x_0) ;  /* 0xfffffffc00fc7947 */ /* 0x000fc0000383ffff */
[----:B------:R-:W-:-:S00]  /*0e40*/  NOP ;  /* 0x0000000000007918 */ /* 0x000fc00000000000 */
        /* <DEDUP_REMOVED lines=11> */
.L_x_31:


//--------------------- .text._Z20sigmoid_f16x8_kernelP6__halfS0_i --------------------------
	.section	.text._Z20sigmoid_f16x8_kernelP6__halfS0_i,"ax",@progbits
	.align	128
        .global         _Z20sigmoid_f16x8_kernelP6__halfS0_i
        .type           _Z20sigmoid_f16x8_kernelP6__halfS0_i,@function
        .size           _Z20sigmoid_f16x8_kernelP6__halfS0_i,(.L_x_32 - _Z20sigmoid_f16x8_kernelP6__halfS0_i)
        .other          _Z20sigmoid_f16x8_kernelP6__halfS0_i,@"STO_CUDA_ENTRY STV_DEFAULT"
_Z20sigmoid_f16x8_kernelP6__halfS0_i:
.text._Z20sigmoid_f16x8_kernelP6__halfS0_i:
        /* <DEDUP_REMOVED lines=9> */
[----:B--2---:R-:W-:-:S05]  /*0090*/  IMAD.WIDE R6, R5, 0x2, R6 ;  /* 0x0000000205067825 */ /* 0x004fca00078e0206 */
[----:B-1----:R-:W2:Y:S04]  /*00a0*/  LDG.E R0, desc[UR4][R6.64] ;  /* 0x0000000406007981 */ /* 0x002ea8000c1e1900 */
[----:B------:R-:W3:Y:S04]  /*00b0*/  LDG.E R8, desc[UR4][R6.64+0x4] ;  /* 0x0000040406087981 */ /* 0x000ee8000c1e1900 */
[----:B------:R-:W4:Y:S04]  /*00c0*/  LDG.E R4, desc[UR4][R6.64+0x8] ;  /* 0x0000080406047981 */ /* 0x000f28000c1e1900 */
[----:B------:R1:W5:Y:S01]  /*00d0*/  LDG.E R3, desc[UR4][R6.64+0xc] ;  /* 0x00000c0406037981 */ /* 0x000362000c1e1900 */
[----:B--2---:R-:W-:-:S04]  /*00e0*/  HMNMX2 R0, R0, -9.703125, -9.703125, !PT ;  /* 0xc8dac8da00007840 */ /* 0x004fc80007800000 */
[----:B-1----:R-:W-:-:S04]  /*00f0*/  HMNMX2 R7, R0, 11.09375, 11.09375, PT ;  /* 0x498c498c00077840 */ /* 0x002fc80003800000 */
[C---:B------:R-:W-:Y:S01]  /*0100*/  HSETP2.EQ.AND P3, P2, -R7.reuse.H0_H0, 0.0226898193359375, 0.007297515869140625, PT ;  /* 0x25cf1f7907007434 */ /* 0x040fe20003a62900 */
[--C-:B------:R-:W-:Y:S01]  /*0110*/  HADD2.F32 R0, -RZ, -R7.reuse.H0_H0 ;  /* 0xa0000007ff007230 */ /* 0x100fe20000004100 */
[C---:B------:R-:W-:Y:S01]  /*0120*/  HSETP2.EQ.AND P1, P0, -R7.reuse.H0_H0, -2.966796875, -2.615234375, PT ;  /* 0xc1efc13b07007434 */ /* 0x040fe20003822900 */
[----:B------:R-:W-:Y:S01]  /*0130*/  HADD2.F32 R2, -RZ, -R7.H1_H1 ;  /* 0xb0000007ff027230 */ /* 0x000fe20000004100 */
[C---:B------:R-:W-:Y:S02]  /*0140*/  HSETP2.EQ.AND P5, P6, -R7.reuse.H1_H1, -2.966796875, -2.615234375, PT ;  /* 0xc1efc13b07007434 */ /* 0x040fe40003ea2d00 */
[----:B------:R-:W-:Y:S01]  /*0150*/  FFMA R9, R0, 1.4426950216293334961, -RZ ;  /* 0x3fb8aa3b00097823 */ /* 0x000fe200000008ff */
[----:B------:R-:W-:Y:S01]  /*0160*/  SEL R11, RZ, 0x3c00, !P3 ;  /* 0x00003c00ff0b7807 */ /* 0x000fe20005800000 */
[----:B------:R-:W-:Y:S01]  /*0170*/  FFMA R10, R2, 1.4426950216293334961, -RZ ;  /* 0x3fb8aa3b020a7823 */ /* 0x000fe200000008ff */
[----:B---3--:R-:W-:Y:S02]  /*0180*/  HMNMX2 R2, R8, -9.703125, -9.703125, !PT ;  /* 0xc8dac8da08027840 */ /* 0x008fe40007800000 */
[----:B------:R-:W-:Y:S01]  /*0190*/  HSETP2.EQ.AND P3, P4, -R7.H1_H1, 0.0226898193359375, 0.007297515869140625, PT ;  /* 0x25cf1f7907007434 */ /* 0x000fe20003c62d00 */
[----:B------:R-:W1:Y:S01]  /*01a0*/  MUFU.EX2 R9, R9 ;  /* 0x0000000900097308 */ /* 0x000e620000000800 */
[----:B------:R-:W-:-:S02]  /*01b0*/  HMNMX2 R2, R2, 11.09375, 11.09375, PT ;  /* 0x498c498c02027840 */ /* 0x000fc40003800000 */
[----:B------:R-:W-:Y:S02]  /*01c0*/  SEL R7, RZ, 0x3c00, !P2 ;  /* 0x00003c00ff077807 */ /* 0x000fe40005000000 */
[----:B-----5:R-:W-:Y:S01]  /*01d0*/  HMNMX2 R3, R3, -9.703125, -9.703125, !PT ;  /* 0xc8dac8da03037840 */ /* 0x020fe20007800000 */
[----:B------:R-:W-:Y:S02]  /*01e0*/  HADD2.F32 R0, -RZ, -R2.H0_H0 ;  /* 0xa0000002ff007230 */ /* 0x000fe40000004100 */
[----:B------:R-:W2:Y:S01]  /*01f0*/  MUFU.EX2 R10, R10 ;  /* 0x0000000a000a7308 */ /* 0x000ea20000000800 */
[----:B------:R-:W-:Y:S02]  /*0200*/  HMNMX2 R3, R3, 11.09375, 11.09375, PT ;  /* 0x498c498c03037840 */ /* 0x000fe40003800000 */
[----:B-1----:R-:W-:Y:S02]  /*0210*/  F2FP.F16.F32.PACK_AB R6, RZ, R9 ;  /* 0x00000009ff06723e */ /* 0x002fe400000000ff */
[----:B------:R-:W-:-:S02]  /*0220*/  SEL R9, RZ, 0x3c00, !P3 ;  /* 0x00003c00ff097807 */ /* 0x000fc40005800000 */
[----:B------:R-:W-:Y:S01]  /*0230*/  HSETP2.EQ.AND P3, P2, -R2.H0_H0, 0.0226898193359375, 0.007297515869140625, PT ;  /* 0x25cf1f7902007434 */ /* 0x000fe20003a62900 */
[----:B------:R-:W-:Y:S01]  /*0240*/  HFMA2 R6, R11.H0_H0, -0.0009765625, -0.0009765625, R6.H0_H0 ;  /* 0x940094000b067831 */ /* 0x000fe20000040806 */
[----:B------:R-:W-:Y:S02]  /*0250*/  SEL R11, RZ, 0x3c00, !P4 ;  /* 0x00003c00ff0b7807 */ /* 0x000fe40006000000 */
[----:B--2---:R-:W-:Y:S01]  /*0260*/  F2FP.F16.F32.PACK_AB R8, RZ, R10 ;  /* 0x0000000aff08723e */ /* 0x004fe200000000ff */
[----:B------:R-:W-:Y:S01]  /*0270*/  FFMA R10, R0, 1.4426950216293334961, -RZ ;  /* 0x3fb8aa3b000a7823 */ /* 0x000fe200000008ff */
[----:B------:R-:W-:Y:S02]  /*0280*/  HADD2.F32 R0, -RZ, -R2.H1_H1 ;  /* 0xb0000002ff007230 */ /* 0x000fe40000004100 */
[----:B------:R-:W-:Y:S01]  /*0290*/  HFMA2 R6, R7.H0_H0, -0.0009765625, -0.0009765625, R6.H0_H0 ;  /* 0x9400940007067831 */ /* 0x000fe20000040806 */
[----:B------:R-:W-:Y:S01]  /*02a0*/  SEL R7, RZ, 0x3c00, !P1 ;  /* 0x00003c00ff077807 */ /* 0x000fe20004800000 */
[----:B------:R-:W-:Y:S01]  /*02b0*/  HFMA2 R8, R9.H0_H0, -0.0009765625, -0.0009765625, R8.H0_H0 ;  /* 0x9400940009087831 */ /* 0x000fe20000040808 */
[----:B------:R-:W-:Y:S01]  /*02c0*/  SEL R9, RZ, 0x3c00, !P0 ;  /* 0x00003c00ff097807 */ /* 0x000fe20004000000 */
[----:B------:R-:W1:Y:S01]  /*02d0*/  MUFU.EX2 R10, R10 ;  /* 0x0000000a000a7308 */ /* 0x000e620000000800 */
[----:B------:R-:W-:Y:S01]  /*02e0*/  FFMA R12, R0, 1.4426950216293334961, -RZ ;  /* 0x3fb8aa3b000c7823 */ /* 0x000fe200000008ff */
[----:B------:R-:W-:Y:S01]  /*02f0*/  HFMA2 R6, R7.H0_H0, 6.103515625e-05, 6.103515625e-05, R6.H0_H0 ;  /* 0x0400040007067831 */ /* 0x000fe20000040806 */
[----:B------:R-:W-:Y:S01]  /*0300*/  SEL R0, RZ, 0x3c00, !P6 ;  /* 0x00003c00ff007807 */ /* 0x000fe20007000000 */
[----:B------:R-:W-:Y:S01]  /*0310*/  HFMA2 R8, R11.H0_H0, -0.0009765625, -0.0009765625, R8.H0_H0 ;  /* 0x940094000b087831 */ /* 0x000fe20000040808 */
[----:B------:R-:W-:Y:S01]  /*0320*/  SEL R11, RZ, 0x3c00, !P5 ;  /* 0x00003c00ff0b7807 */ /* 0x000fe20006800000 */
[----:B------:R-:W-:Y:S01]  /*0330*/  HFMA2 R9, R9.H0_H0, 3.0517578125e-05, 3.0517578125e-05, R6.H0_H0 ;  /* 0x0200020009097831 */ /* 0x000fe20000040806 */
[----:B----4-:R-:W-:Y:S01]  /*0340*/  HMNMX2 R6, R4, -9.703125, -9.703125, !PT ;  /* 0xc8dac8da04067840 */ /* 0x010fe20007800000 */
[----:B------:R-:W2:Y:S01]  /*0350*/  MUFU.EX2 R12, R12 ;  /* 0x0000000c000c7308 */ /* 0x000ea20000000800 */
[----:B------:R-:W-:Y:S01]  /*0360*/  HSETP2.EQ.AND P1, P0, -R2.H0_H0, -2.966796875, -2.615234375, PT ;  /* 0xc1efc13b02007434 */ /* 0x000fe20003822900 */
[----:B------:R-:W-:Y:S01]  /*0370*/  HFMA2 R7, R11.H0_H0, 6.103515625e-05, 6.103515625e-05, R8.H0_H0 ;  /* 0x040004000b077831 */ /* 0x000fe20000040808 */
[----:B------:R-:W-:Y:S01]  /*0380*/  HMNMX2 R6, R6, 11.09375, 11.09375, PT ;  /* 0x498c498c06067840 */ /* 0x000fe20003800000 */
[----:B------:R-:W-:Y:S01]  /*0390*/  HADD2 R4, R9.H0_H0, 1, 1 ;  /* 0x3c003c0009047430 */ /* 0x000fe20000000800 */
[----:B------:R-:W-:Y:S01]  /*03a0*/  SEL R9, RZ, 0x3c00, !P3 ;  /* 0x00003c00ff097807 */ /* 0x000fe20005800000 */
[----:B------:R-:W-:Y:S01]  /*03b0*/  HFMA2 R7, R0.H0_H0, 3.0517578125e-05, 3.0517578125e-05, R7.H0_H0 ;  /* 0x0200020000077831 */ /* 0x000fe20000040807 */
[C---:B------:R-:W-:Y:S01]  /*03c0*/  HSETP2.EQ.AND P3, P4, -R2.reuse.H1_H1, 0.0226898193359375, 0.007297515869140625, PT ;  /* 0x25cf1f7902007434 */ /* 0x040fe20003c62d00 */
[----:B------:R-:W-:Y:S01]  /*03d0*/  HADD2.F32 R0, -RZ, -R6.H0_H0 ;  /* 0xa0000006ff007230 */ /* 0x000fe20000004100 */
[----:B-1----:R-:W-:Y:S01]  /*03e0*/  F2FP.F16.F32.PACK_AB R10, RZ, R10 ;  /* 0x0000000aff0a723e */ /* 0x002fe200000000ff */
[----:B------:R-:W-:Y:S01]  /*03f0*/  HADD2 R7, R7.H0_H0, 1, 1 ;  /* 0x3c003c0007077430 */ /* 0x000fe20000000800 */
[----:B------:R-:W-:-:S02]  /*0400*/  HSETP2.EQ.AND P5, P6, -R2.H1_H1, -2.966796875, -2.615234375, PT ;  /* 0xc1efc13b02007434 */ /* 0x000fc40003ea2d00 */
[----:B------:R-:W-:Y:S01]  /*0410*/  SEL R11, RZ, 0x3c00, !P3 ;  /* 0x00003c00ff0b7807 */ /* 0x000fe20005800000 */
[----:B------:R-:W-:Y:S02]  /*0420*/  HFMA2 R9, R9.H0_H0, -0.0009765625, -0.0009765625, R10.H0_H0 ;  /* 0x9400940009097831 */ /* 0x000fe4000004080a */
[----:B------:R-:W-:Y:S01]  /*0430*/  FFMA R10, R0, 1.4426950216293334961, -RZ ;  /* 0x3fb8aa3b000a7823 */ /* 0x000fe200000008ff */
[----:B------:R-:W-:Y:S01]  /*0440*/  HADD2.F32 R0, -RZ, -R6.H1_H1 ;  /* 0xb0000006ff007230 */ /* 0x000fe20000004100 */
[----:B--2---:R-:W-:Y:S01]  /*0450*/  F2FP.F16.F32.PACK_AB R12, RZ, R12 ;  /* 0x0000000cff0c723e */ /* 0x004fe200000000ff */
[----:B------:R-:W-:Y:S01]  /*0460*/  HADD2.F32 R15, -RZ, R7.H0_H0 ;  /* 0x20000007ff0f7230 */ /* 0x000fe20000004100 */
[----:B------:R-:W-:Y:S02]  /*0470*/  SEL R2, RZ, 0x3c00, !P2 ;  /* 0x00003c00ff027807 */ /* 0x000fe40005000000 */
[----:B------:R-:W-:Y:S01]  /*0480*/  FFMA R0, R0, 1.4426950216293334961, -RZ ;  /* 0x3fb8aa3b00007823 */ /* 0x000fe200000008ff */
[----:B------:R-:W-:Y:S01]  /*0490*/  SEL R8, RZ, 0x3c00, !P4 ;  /* 0x00003c00ff087807 */ /* 0x000fe20006000000 */
[----:B------:R-:W-:Y:S01]  /*04a0*/  HFMA2 R11, R11.H0_H0, -0.0009765625, -0.0009765625, R12.H0_H0 ;  /* 0x940094000b0b7831 */ /* 0x000fe2000004080c */
[----:B------:R-:W-:Y:S01]  /*04b0*/  SEL R13, RZ, 0x3c00, !P5 ;  /* 0x00003c00ff0d7807 */ /* 0x000fe20006800000 */
[----:B------:R-:W-:Y:S01]  /*04c0*/  HFMA2 R2, R2.H0_H0, -0.0009765625, -0.0009765625, R9.H0_H0 ;  /* 0x9400940002027831 */ /* 0x000fe20000040809 */
[----:B------:R-:W-:Y:S01]  /*04d0*/  SEL R9, RZ, 0x3c00, !P1 ;  /* 0x00003c00ff097807 */ /* 0x000fe20004800000 */
[----:B------:R1:W2:Y:S01]  /*04e0*/  MUFU.EX2 R12, R0 ;  /* 0x00000000000c7308 */ /* 0x0002a20000000800 */
[----:B------:R-:W-:Y:S01]  /*04f0*/  HFMA2 R8, R8.H0_H0, -0.0009765625, -0.0009765625, R11.H0_H0 ;  /* 0x9400940008087831 */ /* 0x000fe2000004080b */
[----:B------:R-:W-:-:S02]  /*0500*/  HSETP2.EQ.AND P3, P2, -R6.H0_H0, 0.0226898193359375, 0.007297515869140625, PT ;  /* 0x25cf1f7906007434 */ /* 0x000fc40003a62900 */
[----:B------:R-:W-:Y:S01]  /*0510*/  HFMA2 R2, R9.H0_H0, 6.103515625e-05, 6.103515625e-05, R2.H0_H0 ;  /* 0x0400040009027831 */ /* 0x000fe20000040802 */
[----:B------:R-:W-:Y:S01]  /*0520*/  SEL R9, RZ, 0x3c00, !P6 ;  /* 0x00003c00ff097807 */ /* 0x000fe20007000000 */
[----:B------:R-:W-:Y:S01]  /*0530*/  HFMA2 R8, R13.H0_H0, 6.103515625e-05, 6.103515625e-05, R8.H0_H0 ;  /* 0x040004000d087831 */ /* 0x000fe20000040808 */
[----:B------:R-:W-:Y:S01]  /*0540*/  SEL R11, RZ, 0x3c00, !P0 ;  /* 0x00003c00ff0b7807 */ /* 0x000fe20004000000 */
[----:B------:R-:W3:Y:S01]  /*0550*/  MUFU.EX2 R10, R10 ;  /* 0x0000000a000a7308 */ /* 0x000ee20000000800 */
[----:B-1----:R-:W-:Y:S02]  /*0560*/  HADD2.F32 R0, -RZ, -R3.H0_H0 ;  /* 0xa0000003ff007230 */ /* 0x002fe40000004100 */
[----:B------:R-:W-:Y:S01]  /*0570*/  HFMA2 R8, R9.H0_H0, 3.0517578125e-05, 3.0517578125e-05, R8.H0_H0 ;  /* 0x0200020009087831 */ /* 0x000fe20000040808 */
[----:B------:R-:W-:Y:S01]  /*0580*/  SEL R9, RZ, 0x3c00, !P3 ;  /* 0x00003c00ff097807 */ /* 0x000fe20005800000 */
[----:B------:R-:W-:Y:S01]  /*0590*/  HFMA2 R2, R11.H0_H0, 3.0517578125e-05, 3.0517578125e-05, R2.H0_H0 ;  /* 0x020002000b027831 */ /* 0x000fe20000040802 */
[----:B------:R-:W-:-:S02]  /*05a0*/  HSETP2.EQ.AND P3, P4, -R6.H1_H1, 0.0226898193359375, 0.007297515869140625, PT ;  /* 0x25cf1f7906007434 */ /* 0x000fc40003c62d00 */
[C---:B------:R-:W-:Y:S01]  /*05b0*/  HSETP2.EQ.AND P1, P0, -R6.reuse.H0_H0, -2.966796875, -2.615234375, PT ;  /* 0xc1efc13b06007434 */ /* 0x040fe20003822900 */
[----:B------:R-:W-:Y:S01]  /*05c0*/  MUFU.RCP R16, R15 ;  /* 0x0000000f00107308 */ /* 0x000fe20000001000 */
[----:B------:R-:W-:Y:S01]  /*05d0*/  HSETP2.EQ.AND P5, P6, -R6.H1_H1, -2.966796875, -2.615234375, PT ;  /* 0xc1efc13b06007434 */ /* 0x000fe20003ea2d00 */
[----:B------:R-:W-:Y:S01]  /*05e0*/  FFMA R6, R0, 1.4426950216293334961, -RZ ;  /* 0x3fb8aa3b00067823 */ /* 0x000fe200000008ff */
[----:B--2---:R-:W-:Y:S01]  /*05f0*/  F2FP.F16.F32.PACK_AB R12, RZ, R12 ;  /* 0x0000000cff0c723e */ /* 0x004fe200000000ff */
[----:B------:R-:W-:Y:S01]  /*0600*/  HADD2.F32 R0, -RZ, -R3.H1_H1 ;  /* 0xb0000003ff007230 */ /* 0x000fe20000004100 */
[----:B------:R-:W-:Y:S01]  /*0610*/  SEL R11, RZ, 0x3c00, !P3 ;  /* 0x00003c00ff0b7807 */ /* 0x000fe20005800000 */
[----:B------:R-:W-:Y:S01]  /*0620*/  HADD2 R2, R2.H0_H0, 1, 1 ;  /* 0x3c003c0002027430 */ /* 0x000fe20000000800 */
[----:B------:R-:W-:Y:S01]  /*0630*/  SEL R14, RZ, 0x3c00, !P4 ;  /* 0x00003c00ff0e7807 */ /* 0x000fe20006000000 */
[----:B------:R-:W1:Y:S01]  /*0640*/  MUFU.EX2 R6, R6 ;  /* 0x0000000600067308 */ /* 0x000e620000000800 */
[----:B---3--:R-:W-:Y:S01]  /*0650*/  F2FP.F16.F32.PACK_AB R10, RZ, R10 ;  /* 0x0000000aff0a723e */ /* 0x008fe200000000ff */
[----:B------:R-:W-:-:S02]  /*0660*/  HFMA2 R11, R11.H0_H0, -0.0009765625, -0.0009765625, R12.H0_H0 ;  /* 0x940094000b0b7831 */ /* 0x000fc4000004080c */
[----:B------:R-:W-:Y:S01]  /*0670*/  FFMA R13, R0, 1.4426950216293334961, -RZ ;  /* 0x3fb8aa3b000d7823 */ /* 0x000fe200000008ff */
[----:B------:R-:W-:Y:S01]  /*0680*/  SEL R12, RZ, 0x3c00, !P5 ;  /* 0x00003c00ff0c7807 */ /* 0x000fe20006800000 */
[----:B------:R-:W-:Y:S01]  /*0690*/  HFMA2 R9, R9.H0_H0, -0.0009765625, -0.0009765625, R10.H0_H0 ;  /* 0x9400940009097831 */ /* 0x000fe2000004080a */
[----:B------:R-:W-:Y:S01]  /*06a0*/  SEL R10, RZ, 0x3c00, !P2 ;  /* 0x00003c00ff0a7807 */ /* 0x000fe20005000000 */
[----:B------:R-:W-:Y:S01]  /*06b0*/  HFMA2 R11, R14.H0_H0, -0.0009765625, -0.0009765625, R11.H0_H0 ;  /* 0x940094000e0b7831 */ /* 0x000fe2000004080b */
[----:B------:R-:W-:Y:S01]  /*06c0*/  SEL R0, RZ, 0x3c00, !P0 ;  /* 0x00003c00ff007807 */ /* 0x000fe20004000000 */
[----:B------:R-:W2:Y:S01]  /*06d0*/  MUFU.EX2 R14, R13 ;  /* 0x0000000d000e7308 */ /* 0x000ea20000000800 */
[----:B------:R-:W-:Y:S01]  /*06e0*/  HSETP2.EQ.AND P2, P3, -R3.H1_H1, 0.0226898193359375, 0.007297515869140625, PT ;  /* 0x25cf1f7903007434 */ /* 0x000fe20003b42d00 */
[----:B------:R-:W-:Y:S01]  /*06f0*/  HFMA2 R9, R10.H0_H0, -0.0009765625, -0.0009765625, R9.H0_H0 ;  /* 0x940094000a097831 */ /* 0x000fe20000040809 */
[----:B------:R-:W-:Y:S01]  /*0700*/  SEL R10, RZ, 0x3c00, !P1 ;  /* 0x00003c00ff0a7807 */ /* 0x000fe20004800000 */
[----:B------:R-:W-:-:S02]  /*0710*/  HFMA2 R11, R12.H0_H0, 6.103515625e-05, 6.103515625e-05, R11.H0_H0 ;  /* 0x040004000c0b7831 */ /* 0x000fc4000004080b */
[----:B------:R-:W-:Y:S01]  /*0720*/  HADD2.F32 R12, -RZ, R4.H0_H0 ;  /* 0x20000004ff0c7230 */ /* 0x000fe20000004100 */
[----:B------:R-:W-:Y:S01]  /*0730*/  HSETP2.EQ.AND P0, P1, -R3.H0_H0, 0.0226898193359375, 0.007297515869140625, PT ;  /* 0x25cf1f7903007434 */ /* 0x000fe20003902900 */
[----:B------:R-:W-:Y:S01]  /*0740*/  HADD2 R4, R8.H0_H0, 1, 1 ;  /* 0x3c003c0008047430 */ /* 0x000fe20000000800 */
[----:B-1----:R-:W-:Y:S01]  /*0750*/  F2FP.F16.F32.PACK_AB R6, RZ, R6 ;  /* 0x00000006ff06723e */ /* 0x002fe200000000ff */
[----:B------:R-:W-:Y:S01]  /*0760*/  HFMA2 R9, R10.H0_H0, 6.103515625e-05, 6.103515625e-05, R9.H0_H0 ;  /* 0x040004000a097831 */ /* 0x000fe20000040809 */
[----:B------:R-:W1:Y:S01]  /*0770*/  MUFU.RCP R17, R12 ;  /* 0x0000000c00117308 */ /* 0x000e620000001000 */
[----:B------:R-:W-:Y:S01]  /*0780*/  SEL R10, RZ, 0x3c00, !P6 ;  /* 0x00003c00ff0a7807 */ /* 0x000fe20007000000 */
[----:B------:R-:W-:Y:S01]  /*0790*/  HADD2.F32 R4, -RZ, R4.H0_H0 ;  /* 0x20000004ff047230 */ /* 0x000fe20000004100 */
[----:B------:R-:W-:Y:S01]  /*07a0*/  SEL R7, RZ, 0x3c00, !P0 ;  /* 0x00003c00ff077807 */ /* 0x000fe20004000000 */
[----:B------:R-:W-:Y:S01]  /*07b0*/  HFMA2 R0, R0.H0_H0, 3.0517578125e-05, 3.0517578125e-05, R9.H0_H0 ;  /* 0x0200020000007831 */ /* 0x000fe20000040809 */
[----:B------:R-:W-:Y:S01]  /*07c0*/  SEL R9, RZ, 0x3c00, !P2 ;  /* 0x00003c00ff097807 */ /* 0x000fe20005000000 */
[----:B------:R-:W-:Y:S01]  /*07d0*/  HFMA2 R10, R10.H0_H0, 3.0517578125e-05, 3.0517578125e-05, R11.H0_H0 ;  /* 0x020002000a0a7831 */ /* 0x000fe2000004080b */
[----:B--2---:R-:W-:Y:S01]  /*07e0*/  F2FP.F16.F32.PACK_AB R14, RZ, R14 ;  /* 0x0000000eff0e723e */ /* 0x004fe200000000ff */
[----:B------:R-:W-:Y:S01]  /*07f0*/  HFMA2 R6, R7.H0_H0, -0.0009765625, -0.0009765625, R6.H0_H0 ;  /* 0x9400940007067831 */ /* 0x000fe20000040806 */
[----:B------:R-:W-:Y:S01]  /*0800*/  SEL R7, RZ, 0x3c00, !P1 ;  /* 0x00003c00ff077807 */ /* 0x000fe20004800000 */
[----:B------:R-:W-:Y:S01]  /*0810*/  HADD2 R13, R10.H0_H0, 1, 1 ;  /* 0x3c003c000a0d7430 */ /* 0x000fe20000000800 */
[----:B------:R-:W-:Y:S01]  /*0820*/  HSETP2.EQ.AND P1, P4, -R3.H1_H1, -2.966796875, -2.615234375, PT ;  /* 0xc1efc13b03007434 */ /* 0x000fe20003c22d00 */
[----:B------:R-:W-:Y:S01]  /*0830*/  HFMA2 R9, R9.H0_H0, -0.0009765625, -0.0009765625, R14.H0_H0 ;  /* 0x9400940009097831 */ /* 0x000fe2000004080e */
[----:B------:R-:W-:Y:S01]  /*0840*/  SEL R10, RZ, 0x3c00, !P3 ;  /* 0x00003c00ff0a7807 */ /* 0x000fe20005800000 */
[----:B------:R-:W-:-:S02]  /*0850*/  HADD2 R8, R0.H0_H0, 1, 1 ;  /* 0x3c003c0000087430 */ /* 0x000fc40000000800 */
[----:B------:R-:W-:Y:S01]  /*0860*/  HADD2.F32 R0, -RZ, R2.H0_H0 ;  /* 0x20000002ff007230 */ /* 0x000fe20000004100 */
[----:B------:R-:W-:Y:S01]  /*0870*/  SEL R2, RZ, 0x3c00, !P1 ;  /* 0x00003c00ff027807 */ /* 0x000fe20004800000 */
[----:B------:R-:W-:Y:S01]  /*0880*/  HFMA2 R6, R7.H0_H0, -0.0009765625, -0.0009765625, R6.H0_H0 ;  /* 0x9400940007067831 */ /* 0x000fe20000040806 */
[----:B------:R-:W-:Y:S01]  /*0890*/  HSETP2.EQ.AND P0, P2, -R3.H0_H0, -2.966796875, -2.615234375, PT ;  /* 0xc1efc13b03007434 */ /* 0x000fe20003a02900 */
[----:B------:R-:W-:Y:S01]  /*08a0*/  HFMA2 R9, R10.H0_H0, -0.0009765625, -0.0009765625, R9.H0_H0 ;  /* 0x940094000a097831 */ /* 0x000fe20000040809 */
[----:B-1----:R-:W-:Y:S01]  /*08b0*/  F2FP.F16.F32.PACK_AB R19, RZ, R17 ;  /* 0x00000011ff13723e */ /* 0x002fe200000000ff */
[----:B------:R-:W1:Y:S01]  /*08c0*/  MUFU.RCP R7, R0 ;  /* 0x0000000000077308 */ /* 0x000e620000001000 */
[----:B------:R-:W-:Y:S01]  /*08d0*/  F2FP.F16.F32.PACK_AB R14, RZ, R16 ;  /* 0x00000010ff0e723e */ /* 0x000fe200000000ff */
[----:B------:R-:W-:Y:S01]  /*08e0*/  HFMA2 R18, R2.H0_H0, 6.103515625e-05, 6.103515625e-05, R9.H0_H0 ;  /* 0x0400040002127831 */ /* 0x000fe20000040809 */
[----:B------:R-:W-:Y:S01]  /*08f0*/  SEL R3, RZ, 0x3c00, !P0 ;  /* 0x00003c00ff037807 */ /* 0x000fe20004000000 */
[----:B------:R-:W-:Y:S01]  /*0900*/  HADD2.F32 R13, -RZ, R13.H0_H0 ;  /* 0x2000000dff0d7230 */ /* 0x000fe20000004100 */
[----:B------:R-:W-:-:S02]  /*0910*/  SEL R2, RZ, 0x3c00, !P2 ;  /* 0x00003c00ff027807 */ /* 0x000fc40005000000 */
[----:B------:R-:W-:Y:S01]  /*0920*/  HSETP2.GEU.AND P2, PT, |R19|.H0_H0, 8.523464202880859375e-06, 8.523464202880859375e-06, PT ;  /* 0x008f008f13007434 */ /* 0x000fe20003f4ea00 */
[----:B------:R-:W-:Y:S01]  /*0930*/  HFMA2 R3, R3.H0_H0, 6.103515625e-05, 6.103515625e-05, R6.H0_H0 ;  /* 0x0400040003037831 */ /* 0x000fe20000040806 */
[----:B------:R-:W-:Y:S01]  /*0940*/  HSETP2.GT.AND P0, PT, |R19|.H0_H0, RZ.H0_H0, PT ;  /* 0x200000ff13007234 */ /* 0x000fe20003f04a00 */
[----:B------:R-:W2:Y:S01]  /*0950*/  MUFU.RCP R9, R4 ;  /* 0x0000000400097308 */ /* 0x000ea20000001000 */
[----:B------:R-:W-:Y:S01]  /*0960*/  HSETP2.GEU.AND P3, PT, |R14|.H0_H0, 8.523464202880859375e-06, 8.523464202880859375e-06, PT ;  /* 0x008f008f0e007434 */ /* 0x000fe20003f6ea00 */
[----:B------:R-:W-:Y:S01]  /*0970*/  HFMA2 R10, R2.H0_H0, 3.0517578125e-05, 3.0517578125e-05, R3.H0_H0 ;  /* 0x02000200020a7831 */ /* 0x000fe20000040803 */
[----:B------:R-:W-:Y:S01]  /*0980*/  HSETP2.GT.AND P1, PT, |R14|.H0_H0, RZ.H0_H0, PT ;  /* 0x200000ff0e007234 */ /* 0x000fe20003f24a00 */
[----:B------:R-:W-:Y:S01]  /*0990*/  HADD2.F32 R6, -RZ, R8.H0_H0 ;  /* 0x20000008ff067230 */ /* 0x000fe20000004100 */
[----:B------:R-:W-:Y:S01]  /*09a0*/  PLOP3.LUT P2, PT, P2, P0, PT, 0xf2, 0x2f ;  /* 0x00000000002f781c */ /* 0x000fe20001741e72 */
[----:B------:R-:W-:Y:S01]  /*09b0*/  HADD2 R8, R10.H0_H0, 1, 1 ;  /* 0x3c003c000a087430 */ /* 0x000fe20000000800 */
[----:B------:R-:W-:Y:S01]  /*09c0*/  SEL R3, RZ, 0x3c00, !P4 ;  /* 0x00003c00ff037807 */ /* 0x000fe20006000000 */
[----:B------:R-:W3:Y:S01]  /*09d0*/  MUFU.RCP R11, R6 ;  /* 0x00000006000b7308 */ /* 0x000ee20000001000 */
[----:B------:R-:W-:-:S02]  /*09e0*/  PLOP3.LUT P3, PT, P3, P1, PT, 0xf2, 0x2f ;  /* 0x00000000002f781c */ /* 0x000fc40001f63e72 */
[----:B------:R-:W-:Y:S02]  /*09f0*/  HADD2.F32 R8, -RZ, R8.H0_H0 ;  /* 0x20000008ff087230 */ /* 0x000fe40000004100 */
[----:B------:R-:W-:Y:S01]  /*0a00*/  HFMA2 R18, R3.H0_H0, 3.0517578125e-05, 3.0517578125e-05, R18.H0_H0 ;  /* 0x0200020003127831 */ /* 0x000fe20000040812 */
[----:B0-----:R-:W-:Y:S01]  /*0a10*/  ISETP.GE.AND P4, PT, R5, UR6, PT ;  /* 0x0000000605007c0c */ /* 0x001fe2000bf86270 */
[----:B------:R-:W0:Y:S02]  /*0a20*/  LDC.64 R2, c[0x0][0x388] ;  /* 0x0000e200ff027b82 */ /* 0x000e240000000a00 */
[----:B------:R-:W-:Y:S01]  /*0a30*/  HADD2 R18, R18.H0_H0, 1, 1 ;  /* 0x3c003c0012127430 */ /* 0x000fe20000000800 */
[----:B------:R-:W4:Y:S01]  /*0a40*/  MUFU.RCP R10, R13 ;  /* 0x0000000d000a7308 */ /* 0x000f220000001000 */
[----:B------:R-:W-:-:S04]  /*0a50*/  @!P2 FFMA R12, -R12, R17, 1 ;  /* 0x3f8000000c0ca423 */ /* 0x000fc80000000111 */
[----:B------:R-:W-:Y:S01]  /*0a60*/  @!P2 FFMA R20, R17, R12, R17 ;  /* 0x0000000c1114a223 */ /* 0x000fe20000000011 */
[----:B------:R-:W-:Y:S01]  /*0a70*/  HADD2.F32 R12, -RZ, R18.H0_H0 ;  /* 0x20000012ff0c7230 */ /* 0x000fe20000004100 */
[----:B-1----:R-:W-:Y:S01]  /*0a80*/  F2FP.F16.F32.PACK_AB R18, RZ, R7 ;  /* 0x00000007ff12723e */ /* 0x002fe200000000ff */
[----:B------:R-:W-:Y:S02]  /*0a90*/  @!P3 FFMA R21, -R15, R16, 1 ;  /* 0x3f8000000f15b423 */ /* 0x000fe40000000110 */
[----:B------:R-:W1:Y:S01]  /*0aa0*/  MUFU.RCP R15, R8 ;  /* 0x00000008000f7308 */ /* 0x000e620000001000 */
[----:B------:R-:W-:Y:S01]  /*0ab0*/  @!P2 F2FP.F16.F32.PACK_AB R19, RZ, R20 ;  /* 0x00000014ff13a23e */ /* 0x000fe200000000ff */
[----:B------:R-:W-:Y:S01]  /*0ac0*/  @!P3 FFMA R21, R16, R21, R16 ;  /* 0x000000151015b223 */ /* 0x000fe20000000010 */
[C---:B------:R-:W-:Y:S02]  /*0ad0*/  HSETP2.GEU.AND P1, PT, |R18|.reuse.H0_H0, 8.523464202880859375e-06, 8.523464202880859375e-06, PT ;  /* 0x008f008f12007434 */ /* 0x040fe40003f2ea00 */
[----:B------:R-:W-:-:S02]  /*0ae0*/  HSETP2.GT.AND P0, PT, |R18|.H0_H0, RZ.H0_H0, PT ;  /* 0x200000ff12007234 */ /* 0x000fc40003f04a00 */
[----:B--2---:R-:W-:Y:S01]  /*0af0*/  F2FP.F16.F32.PACK_AB R16, RZ, R9 ;  /* 0x00000009ff10723e */ /* 0x004fe200000000ff */
[----:B------:R-:W2:Y:S01]  /*0b00*/  MUFU.RCP R17, R12 ;  /* 0x0000000c00117308 */ /* 0x000ea20000001000 */
[----:B------:R-:W-:Y:S02]  /*0b10*/  @!P3 F2FP.F16.F32.PACK_AB R14, RZ, R21 ;  /* 0x00000015ff0eb23e */ /* 0x000fe400000000ff */
[----:B------:R-:W-:Y:S01]  /*0b20*/  PLOP3.LUT P0, PT, P1, P0, PT, 0xf2, 0x2f ;  /* 0x00000000002f781c */ /* 0x000fe20000f01e72 */
[----:B0-----:R-:W-:Y:S01]  /*0b30*/  IMAD.WIDE R2, R5, 0x2, R2 ;  /* 0x0000000205027825 */ /* 0x001fe200078e0202 */
[C---:B------:R-:W-:Y:S02]  /*0b40*/  HSETP2.GEU.AND P2, PT, |R16|.reuse.H0_H0, 8.523464202880859375e-06, 8.523464202880859375e-06, PT ;  /* 0x008f008f10007434 */ /* 0x040fe40003f4ea00 */
[----:B------:R-:W-:Y:S02]  /*0b50*/  HSETP2.GT.AND P1, PT, |R16|.H0_H0, RZ.H0_H0, PT ;  /* 0x200000ff10007234 */ /* 0x000fe40003f24a00 */
[----:B------:R-:W-:-:S02]  /*0b60*/  @!P4 PRMT R23, R19, 0x5410, R14 ;  /* 0x000054101317c816 */ /* 0x000fc4000000000e */
[----:B---3--:R-:W-:Y:S02]  /*0b70*/  F2FP.F16.F32.PACK_AB R21, RZ, R11 ;  /* 0x0000000bff15723e */ /* 0x008fe400000000ff */
[----:B----4-:R-:W-:Y:S01]  /*0b80*/  F2FP.F16.F32.PACK_AB R19, RZ, R10 ;  /* 0x0000000aff13723e */ /* 0x010fe200000000ff */
[----:B------:R0:W-:Y:S01]  /*0b90*/  @!P4 STG.E desc[UR4][R2.64], R23 ;  /* 0x000000170200c986 */ /* 0x0001e2000c101904 */
[----:B------:R-:W-:Y:S01]  /*0ba0*/  PLOP3.LUT P1, PT, P2, P1, PT, 0xf2, 0x2f ;  /* 0x00000000002f781c */ /* 0x000fe20001723e72 */
[----:B------:R-:W-:Y:S01]  /*0bb0*/  @!P0 FFMA R0, -R0, R7, 1 ;  /* 0x3f80000000008423 */ /* 0x000fe20000000107 */
[C---:B------:R-:W-:Y:S02]  /*0bc0*/  HSETP2.GEU.AND P4, PT, |R21|.reuse.H0_H0, 8.523464202880859375e-06, 8.523464202880859375e-06, PT ;  /* 0x008f008f15007434 */ /* 0x040fe40003f8ea00 */
[----:B------:R-:W-:Y:S01]  /*0bd0*/  HSETP2.GT.AND P3, PT, |R21|.H0_H0, RZ.H0_H0, PT ;  /* 0x200000ff15007234 */ /* 0x000fe20003f64a00 */
[----:B------:R-:W-:Y:S01]  /*0be0*/  @!P0 FFMA R0, R7, R0, R7 ;  /* 0x0000000007008223 */ /* 0x000fe20000000007 */
[C---:B------:R-:W-:Y:S01]  /*0bf0*/  HSETP2.GEU.AND P5, PT, |R19|.reuse.H0_H0, 8.523464202880859375e-06, 8.523464202880859375e-06, PT ;  /* 0x008f008f13007434 */ /* 0x040fe20003faea00 */
[----:B------:R-:W-:Y:S01]  /*0c00*/  VIADD R7, R5, 0x2 ;  /* 0x0000000205077836 */ /* 0x000fe20000000000 */
[----:B------:R-:W-:-:S02]  /*0c10*/  HSETP2.GT.AND P6, PT, |R19|.H0_H0, RZ.H0_H0, PT ;  /* 0x200000ff13007234 */ /* 0x000fc40003fc4a00 */
[----:B-1----:R-:W-:Y:S02]  /*0c20*/  F2FP.F16.F32.PACK_AB R20, RZ, R15 ;  /* 0x0000000fff14723e */ /* 0x002fe400000000ff */
[----:B------:R-:W-:Y:S01]  /*0c30*/  PLOP3.LUT P3, PT, P4, P3, PT, 0xf2, 0x2f ;  /* 0x00000000002f781c */ /* 0x000fe20002767e72 */
[----:B------:R-:W-:Y:S01]  /*0c40*/  @!P1 FFMA R4, -R4, R9, 1 ;  /* 0x3f80000004049423 */ /* 0x000fe20000000109 */
[----:B------:R-:W-:Y:S02]  /*0c50*/  PLOP3.LUT P5, PT, P5, P6, PT, 0xf2, 0x2f ;  /* 0x00000000002f781c */ /* 0x000fe40002fade72 */
[C---:B------:R-:W-:Y:S01]  /*0c60*/  HSETP2.GEU.AND P2, PT, |R20|.reuse.H0_H0, 8.523464202880859375e-06, 8.523464202880859375e-06, PT ;  /* 0x008f008f14007434 */ /* 0x040fe20003f4ea00 */
[----:B------:R-:W-:Y:S01]  /*0c70*/  @!P1 FFMA R4, R9, R4, R9 ;  /* 0x0000000409049223 */ /* 0x000fe20000000009 */
[----:B------:R-:W-:Y:S02]  /*0c80*/  HSETP2.GT.AND P4, PT, |R20|.H0_H0, RZ.H0_H0, PT ;  /* 0x200000ff14007234 */ /* 0x000fe40003f84a00 */
[----:B--2---:R-:W-:-:S02]  /*0c90*/  F2FP.F16.F32.PACK_AB R14, RZ, R17 ;  /* 0x00000011ff0e723e */ /* 0x004fc400000000ff */
[----:B------:R-:W-:Y:S01]  /*0ca0*/  @!P0 F2FP.F16.F32.PACK_AB R18, RZ, R0 ;  /* 0x00000000ff12823e */ /* 0x000fe200000000ff */
[----:B------:R-:W-:Y:S01]  /*0cb0*/  VIADD R0, R5, 0x4 ;  /* 0x0000000405007836 */ /* 0x000fe20000000000 */
[----:B------:R-:W-:Y:S01]  /*0cc0*/  PLOP3.LUT P2, PT, P2, P4, PT, 0xf2, 0x2f ;  /* 0x00000000002f781c */ /* 0x000fe20001749e72 */
[----:B------:R-:W-:Y:S01]  /*0cd0*/  @!P3 FFMA R6, -R6, R11, 1 ;  /* 0x3f8000000606b423 */ /* 0x000fe2000000010b */
[C---:B------:R-:W-:Y:S01]  /*0ce0*/  HSETP2.GEU.AND P6, PT, |R14|.reuse.H0_H0, 8.523464202880859375e-06, 8.523464202880859375e-06, PT ;  /* 0x008f008f0e007434 */ /* 0x040fe20003fcea00 */
[----:B------:R-:W-:Y:S01]  /*0cf0*/  @!P5 FFMA R13, -R13, R10, 1 ;  /* 0x3f8000000d0dd423 */ /* 0x000fe2000000010a */
[----:B------:R-:W-:Y:S01]  /*0d00*/  HSETP2.GT.AND P4, PT, |R14|.H0_H0, RZ.H0_H0, PT ;  /* 0x200000ff0e007234 */ /* 0x000fe20003f84a00 */
[----:B------:R-:W-:Y:S01]  /*0d10*/  VIADD R5, R5, 0x6 ;  /* 0x0000000605057836 */ /* 0x000fe20000000000 */
[----:B------:R-:W-:Y:S01]  /*0d20*/  @!P1 F2FP.F16.F32.PACK_AB R16, RZ, R4 ;  /* 0x00000004ff10923e */ /* 0x000fe200000000ff */
[----:B------:R-:W-:Y:S01]  /*0d30*/  @!P3 FFMA R6, R11, R6, R11 ;  /* 0x000000060b06b223 */ /* 0x000fe2000000000b */
[----:B------:R-:W-:Y:S01]  /*0d40*/  ISETP.GE.AND P0, PT, R7, UR6, PT ;  /* 0x0000000607007c0c */ /* 0x000fe2000bf06270 */
[----:B------:R-:W-:Y:S01]  /*0d50*/  @!P5 FFMA R13, R10, R13, R10 ;  /* 0x0000000d0a0dd223 */ /* 0x000fe2000000000a */
[----:B------:R-:W-:-:S02]  /*0d60*/  PLOP3.LUT P6, PT, P6, P4, PT, 0xf2, 0x2f ;  /* 0x00000000002f781c */ /* 0x000fc400037c9e72 */
[----:B------:R-:W-:Y:S01]  /*0d70*/  ISETP.GE.AND P1, PT, R0, UR6, PT ;  /* 0x0000000600007c0c */ /* 0x000fe2000bf26270 */
[----:B------:R-:W-:Y:S01]  /*0d80*/  @!P2 FFMA R8, -R8, R15, 1 ;  /* 0x3f8000000808a423 */ /* 0x000fe2000000010f */
[----:B------:R-:W-:Y:S02]  /*0d90*/  ISETP.GE.AND P4, PT, R5, UR6, PT ;  /* 0x0000000605007c0c */ /* 0x000fe4000bf86270 */
[----:B------:R-:W-:Y:S01]  /*0da0*/  @!P3 F2FP.F16.F32.PACK_AB R21, RZ, R6 ;  /* 0x00000006ff15b23e */ /* 0x000fe200000000ff */
[----:B------:R-:W-:Y:S01]  /*0db0*/  @!P2 FFMA R8, R15, R8, R15 ;  /* 0x000000080f08a223 */ /* 0x000fe2000000000f */
[----:B------:R-:W-:-:S03]  /*0dc0*/  @!P5 F2FP.F16.F32.PACK_AB R19, RZ, R13 ;  /* 0x0000000dff13d23e */ /* 0x000fc600000000ff */
[----:B------:R-:W-:Y:S02]  /*0dd0*/  @!P0 PRMT R18, R18, 0x5410, R16 ;  /* 0x0000541012128816 */ /* 0x000fe40000000010 */
[----:B------:R-:W-:Y:S01]  /*0de0*/  @!P6 FFMA R12, -R12, R17, 1 ;  /* 0x3f8000000c0ce423 */ /* 0x000fe20000000111 */
[----:B------:R-:W-:Y:S02]  /*0df0*/  @!P2 F2FP.F16.F32.PACK_AB R20, RZ, R8 ;  /* 0x00000008ff14a23e */ /* 0x000fe400000000ff */
[----:B------:R-:W-:Y:S01]  /*0e00*/  @!P1 PRMT R21, R21, 0x5410, R19 ;  /* 0x0000541015159816 */ /* 0x000fe20000000013 */
[----:B------:R-:W-:Y:S01]  /*0e10*/  @!P6 FFMA R12, R17, R12, R17 ;  /* 0x0000000c110ce223 */ /* 0x000fe20000000011 */
[----:B------:R0:W-:Y:S04]  /*0e20*/  @!P0 STG.E desc[UR4][R2.64+0x4], R18 ;  /* 0x0000041202008986 */ /* 0x0001e8000c101904 */
[----:B------:R0:W-:Y:S01]  /*0e30*/  @!P1 STG.E desc[UR4][R2.64+0x8], R21 ;  /* 0x0000081502009986 */ /* 0x0001e2000c101904 */
[----:B------:R-:W-:Y:S01]  /*0e40*/  @!P6 F2FP.F16.F32.PACK_AB R14, RZ, R12 ;  /* 0x0000000cff0ee23e */ /* 0x000fe200000000ff */
[----:B------:R-:W-:Y:S06]  /*0e50*/  @P4 EXIT ;  /* 0x000000000000494d */ /* 0x000fec0003800000 */
[----:B------:R-:W-:-:S05]  /*0e60*/  PRMT R20, R20, 0x5410, R14 ;  /* 0x0000541014147816 */ /* 0x000fca000000000e */
[----:B------:R-:W-:Y:S01]  /*0e70*/  STG.E desc[UR4][R2.64+0xc], R20 ;  /* 0x00000c1402007986 */ /* 0x000fe2000c101904 */
[----:B------:R-:W-:Y:S05]  /*0e80*/  EXIT ;  /* 0x000000000000794d */ /* 0x000fea0003800000 */
.L_x_1:
        /* <DEDUP_REMOVED lines=15> */
.L_x_32:


//--------------------- .text._Z20sigmoid_f16x2_kernelP6__halfS0_i --------------------------
	.section	.text._Z20sigmoid_f16x2_kernelP6__halfS0_i,"ax",@progbits
	.align	128
        .global         _Z20sigmoid_f16x2_kernelP6__halfS0_i
        .type           _Z20sigmoid_f16x2_kernelP6__halfS0_i,@function
        .size           _Z20sigmoid_f16x2_kernelP6__halfS0_i,(.L_x_33 - _Z20sigmoid_f16x2_kernelP6__halfS0_i)
        .other          _Z20sigmoid_f16x2_kernelP6__halfS0_i,@"STO_CUDA_ENTRY STV_DEFAULT"
_Z20sigmoid_f16x2_kernelP6__halfS0_i:
.text._Z20sigmoid_f16x2_kernelP6__halfS0_i:
        /* <DEDUP_REMOVED lines=10> */
[----:B-1----:R-:W2:Y:S02]  /*00a0*/  LDG.E R4, desc[UR4][R4.64] ;  /* 0x0000000404047981 */ /* 0x002ea4000c1e1900 */
[----:B--2---:R-:W-:-:S04]  /*00b0*/  HMNMX2 R0, R4, -9.703125, -9.703125, !PT ;  /* 0xc8dac8da04007840 */ /* 0x004fc80007800000 */
[----:B------:R-:W-:-:S04]  /*00c0*/  HMNMX2 R5, R0, 11.09375, 11.09375, PT ;  /* 0x498c498c00057840 */ /* 0x000fc80003800000 */
[C---:B------:R-:W-:Y:S01]  /*00d0*/  HSETP2.EQ.AND P1, P0, -R5.reuse.H0_H0, 0.0226898193359375, 0.007297515869140625, PT ;  /* 0x25cf1f7905007434 */ /* 0x040fe20003822900 */
[--C-:B------:R-:W-:Y:S01]  /*00e0*/  HADD2.F32 R0, -RZ, -R5.reuse.H0_H0 ;  /* 0xa0000005ff007230 */ /* 0x100fe20000004100 */
[C---:B------:R-:W-:Y:S01]  /*00f0*/  HSETP2.EQ.AND P4, P2, -R5.reuse.H1_H1, 0.0226898193359375, 0.007297515869140625, PT ;  /* 0x25cf1f7905007434 */ /* 0x040fe20003a82d00 */
[----:B------:R-:W-:Y:S02]  /*0100*/  HADD2.F32 R2, -RZ, -R5.H1_H1 ;  /* 0xb0000005ff027230 */ /* 0x000fe40000004100 */
[----:B------:R-:W-:Y:S01]  /*0110*/  SEL R7, RZ, 0x3c00, !P1 ;  /* 0x00003c00ff077807 */ /* 0x000fe20004800000 */
[----:B------:R-:W-:Y:S01]  /*0120*/  FFMA R0, R0, 1.4426950216293334961, -RZ ;  /* 0x3fb8aa3b00007823 */ /* 0x000fe200000008ff */
[----:B------:R-:W-:Y:S01]  /*0130*/  HSETP2.EQ.AND P3, P1, -R5.H0_H0, -2.966796875, -2.615234375, PT ;  /* 0xc1efc13b05007434 */ /* 0x000fe20003962900 */
[----:B------:R-:W-:Y:S01]  /*0140*/  FFMA R6, R2, 1.4426950216293334961, -RZ ;  /* 0x3fb8aa3b02067823 */ /* 0x000fe200000008ff */
[----:B------:R-:W-:-:S03]  /*0150*/  SEL R9, RZ, 0x3c00, !P0 ;  /* 0x00003c00ff097807 */ /* 0x000fc60004000000 */
[----:B------:R-:W1:Y:S08]  /*0160*/  MUFU.EX2 R0, R0 ;  /* 0x0000000000007308 */ /* 0x000e700000000800 */
[----:B------:R-:W2:Y:S01]  /*0170*/  MUFU.EX2 R6, R6 ;  /* 0x0000000600067308 */ /* 0x000ea20000000800 */
[----:B-1----:R-:W-:-:S05]  /*0180*/  F2FP.F16.F32.PACK_AB R2, RZ, R0 ;  /* 0x00000000ff02723e */ /* 0x002fca00000000ff */
[----:B------:R-:W-:Y:S01]  /*0190*/  HFMA2 R2, R7.H0_H0, -0.0009765625, -0.0009765625, R2.H0_H0 ;  /* 0x9400940007027831 */ /* 0x000fe20000040802 */
[----:B------:R-:W-:Y:S02]  /*01a0*/  SEL R7, RZ, 0x3c00, !P4 ;  /* 0x00003c00ff077807 */ /* 0x000fe40006000000 */
[----:B--2---:R-:W-:Y:S01]  /*01b0*/  F2FP.F16.F32.PACK_AB R4, RZ, R6 ;  /* 0x00000006ff04723e */ /* 0x004fe200000000ff */
[----:B------:R-:W-:Y:S01]  /*01c0*/  HFMA2 R2, R9.H0_H0, -0.0009765625, -0.0009765625, R2.H0_H0 ;  /* 0x9400940009027831 */ /* 0x000fe20000040802 */
[----:B------:R-:W-:Y:S02]  /*01d0*/  HSETP2.EQ.AND P0, P4, -R5.H1_H1, -2.966796875, -2.615234375, PT ;  /* 0xc1efc13b05007434 */ /* 0x000fe40003c02d00 */
[----:B------:R-:W-:Y:S01]  /*01e0*/  SEL R5, RZ, 0x3c00, !P3 ;  /* 0x00003c00ff057807 */ /* 0x000fe20005800000 */
[----:B------:R-:W-:Y:S01]  /*01f0*/  HFMA2 R4, R7.H0_H0, -0.0009765625, -0.0009765625, R4.H0_H0 ;  /* 0x9400940007047831 */ /* 0x000fe20000040804 */
[----:B------:R-:W-:Y:S02]  /*0200*/  SEL R9, RZ, 0x3c00, !P2 ;  /* 0x00003c00ff097807 */ /* 0x000fe40005000000 */
[----:B------:R-:W-:Y:S01]  /*0210*/  SEL R7, RZ, 0x3c00, !P1 ;  /* 0x00003c00ff077807 */ /* 0x000fe20004800000 */
[----:B------:R-:W-:Y:S01]  /*0220*/  HFMA2 R2, R5.H0_H0, 6.103515625e-05, 6.103515625e-05, R2.H0_H0 ;  /* 0x0400040005027831 */ /* 0x000fe20000040802 */
[----:B------:R-:W-:Y:S01]  /*0230*/  SEL R5, RZ, 0x3c00, !P0 ;  /* 0x00003c00ff057807 */ /* 0x000fe20004000000 */
[----:B------:R-:W-:-:S02]  /*0240*/  HFMA2 R4, R9.H0_H0, -0.0009765625, -0.0009765625, R4.H0_H0 ;  /* 0x9400940009047831 */ /* 0x000fc40000040804 */
[----:B------:R-:W-:Y:S01]  /*0250*/  HFMA2 R2, R7.H0_H0, 3.0517578125e-05, 3.0517578125e-05, R2.H0_H0 ;  /* 0x0200020007027831 */ /* 0x000fe20000040802 */
[----:B------:R-:W-:Y:S01]  /*0260*/  SEL R7, RZ, 0x3c00, !P4 ;  /* 0x00003c00ff077807 */ /* 0x000fe20006000000 */
[----:B------:R-:W-:Y:S01]  /*0270*/  HFMA2 R4, R5.H0_H0, 6.103515625e-05, 6.103515625e-05, R4.H0_H0 ;  /* 0x0400040005047831 */ /* 0x000fe20000040804 */
[----:B0-----:R-:W-:Y:S01]  /*0280*/  ISETP.GE.AND P4, PT, R3, UR6, PT ;  /* 0x0000000603007c0c */ /* 0x001fe2000bf86270 */
[----:B------:R-:W-:Y:S02]  /*0290*/  HADD2 R2, R2.H0_H0, 1, 1 ;  /* 0x3c003c0002027430 */ /* 0x000fe40000000800 */
[----:B------:R-:W-:-:S03]  /*02a0*/  HFMA2 R4, R7.H0_H0, 3.0517578125e-05, 3.0517578125e-05, R4.H0_H0 ;  /* 0x0200020007047831 */ /* 0x000fc60000040804 */
[----:B------:R-:W-:Y:S02]  /*02b0*/  HADD2.F32 R2, -RZ, R2.H0_H0 ;  /* 0x20000002ff027230 */ /* 0x000fe40000004100 */
[----:B------:R-:W-:Y:S02]  /*02c0*/  HADD2 R4, R4.H0_H0, 1, 1 ;  /* 0x3c003c0004047430 */ /* 0x000fe40000000800 */
[----:B------:R-:W0:Y:S03]  /*02d0*/  MUFU.RCP R7, R2 ;  /* 0x0000000200077308 */ /* 0x000e260000001000 */
[----:B------:R-:W-:-:S05]  /*02e0*/  HADD2.F32 R6, -RZ, R4.H0_H0 ;  /* 0x20000004ff067230 */ /* 0x000fca0000004100 */
[----:B------:R-:W1:Y:S01]  /*02f0*/  MUFU.RCP R9, R6 ;  /* 0x0000000600097308 */ /* 0x000e620000001000 */
[----:B0-----:R-:W-:-:S05]  /*0300*/  F2FP.F16.F32.PACK_AB R0, RZ, R7 ;  /* 0x00000007ff00723e */ /* 0x001fca00000000ff */
[C---:B------:R-:W-:Y:S02]  /*0310*/  HSETP2.GEU.AND P3, PT, |R0|.reuse.H0_H0, 8.523464202880859375e-06, 8.523464202880859375e-06, PT ;  /* 0x008f008f00007434 */ /* 0x040fe40003f6ea00 */
[----:B------:R-:W-:Y:S02]  /*0320*/  HSETP2.GT.AND P2, PT, |R0|.H0_H0, RZ.H0_H0, PT ;  /* 0x200000ff00007234 */ /* 0x000fe40003f44a00 */
[----:B-1----:R-:W-:-:S05]  /*0330*/  F2FP.F16.F32.PACK_AB R8, RZ, R9 ;  /* 0x00000009ff08723e */ /* 0x002fca00000000ff */
[C---:B------:R-:W-:Y:S02]  /*0340*/  HSETP2.GEU.AND P1, PT, |R8|.reuse.H0_H0, 8.523464202880859375e-06, 8.523464202880859375e-06, PT ;  /* 0x008f008f08007434 */ /* 0x040fe40003f2ea00 */
[----:B------:R-:W-:Y:S01]  /*0350*/  HSETP2.GT.AND P0, PT, |R8|.H0_H0, RZ.H0_H0, PT ;  /* 0x200000ff08007234 */ /* 0x000fe20003f04a00 */
[----:B------:R-:W-:-:S12]  /*0360*/  @P4 EXIT ;  /* 0x000000000000494d */ /* 0x000fd80003800000 */
[----:B------:R-:W-:Y:S01]  /*0370*/  PLOP3.LUT P2, PT, P3, P2, PT, 0xf2, 0x2f ;  /* 0x00000000002f781c */ /* 0x000fe20001f45e72 */
[----:B------:R-:W0:Y:S01]  /*0380*/  LDC.64 R4, c[0x0][0x388] ;  /* 0x0000e200ff047b82 */ /* 0x000e220000000a00 */
[----:B------:R-:W-:-:S11]  /*0390*/  PLOP3.LUT P0, PT, P1, P0, PT, 0xf2, 0x2f ;  /* 0x00000000002f781c */ /* 0x000fd60000f01e72 */
[----:B------:R-:W-:Y:S02]  /*03a0*/  @!P2 FFMA R2, -R2, R7, 1 ;  /* 0x3f8000000202a423 */ /* 0x000fe40000000107 */
[----:B------:R-:W-:Y:S02]  /*03b0*/  @!P0 FFMA R6, -R6, R9, 1 ;  /* 0x3f80000006068423 */ /* 0x000fe40000000109 */
[----:B------:R-:W-:Y:S02]  /*03c0*/  @!P2 FFMA R2, R7, R2, R7 ;  /* 0x000000020702a223 */ /* 0x000fe40000000007 */
[----:B------:R-:W-:-:S03]  /*03d0*/  @!P0 FFMA R6, R9, R6, R9 ;  /* 0x0000000609068223 */ /* 0x000fc60000000009 */
[----:B------:R-:W-:Y:S02]  /*03e0*/  @!P2 F2FP.F16.F32.PACK_AB R0, RZ, R2 ;  /* 0x00000002ff00a23e */ /* 0x000fe400000000ff */
[----:B------:R-:W-:Y:S01]  /*03f0*/  @!P0 F2FP.F16.F32.PACK_AB R8, RZ, R6 ;  /* 0x00000006ff08823e */ /* 0x000fe200000000ff */
[----:B0-----:R-:W-:-:S03]  /*0400*/  IMAD.WIDE R2, R3, 0x2, R4 ;  /* 0x0000000203027825 */ /* 0x001fc600078e0204 */
[----:B------:R-:W-:-:S05]  /*0410*/  PRMT R0, R0, 0x5410, R8 ;  /* 0x0000541000007816 */ /* 0x000fca0000000008 */
[----:B------:R-:W-:Y:S01]  /*0420*/  STG.E desc[UR4][R2.64], R0 ;  /* 0x0000000002007986 */ /* 0x000fe2000c101904 */
[----:B------:R-:W-:Y:S05]  /*0430*/  EXIT ;  /* 0x000000000000794d */ /* 0x000fea0003800000 */
.L_x_2:
        /* <DEDUP_REMOVED lines=12> */
.L_x_33:


//--------------------- .text._Z18sigmoid_f16_kernelP6__halfS0_i --------------------------
	.section	.text._Z18sigmoid_f16_kernelP6__halfS0_i,"ax",@progbits
	.align	128
        .global         _Z18sigmoid_f16_kernelP6__halfS0_i
        .type           _Z18sigmoid_f16_kernelP6__halfS0_i,@function
        .size           _Z18sigmoid_f16_kernelP6__halfS0_i,(.L_x_34 - _Z18sigmoid_f16_kernelP6__halfS0_i)
        .other          _Z18sigmoid_f16_kernelP6__halfS0_i,@"STO_CUDA_ENTRY STV_DEFAULT"
_Z18sigmoid_f16_kernelP6__halfS0_i:
.text._Z18sigmoid_f16_kernelP6__halfS0_i:
[----:B------:R-:W-:Y:S01]  /*0000*/  LDC R1, c[0x0][0x37c] ;  /* 0x0000df00ff017b82 */ /* 0x000fe20000000800 */
[----:B------:R-:W0:Y:S07]  /*0010*/  S2R R0, SR_TID.X ;  /* 0x0000000000007919 */ /* 0x000e2e0000002100 */
[----:B------:R-:W0:Y:S01]  /*0020*/  S2UR UR4, SR_CTAID.X ;  /* 0x00000000000479c3 */ /* 0x000e220000002500 */
[----:B------:R-:W1:Y:S07]  /*0030*/  LDCU UR5, c[0x0][0x390] ;  /* 0x00007200ff0577ac */ /* 0x000e6e0008000800 */
[----:B------:R-:W0:Y:S02]  /*0040*/  LDC R5, c[0x0][0x360] ;  /* 0x0000d800ff057b82 */ /* 0x000e240000000800 */
[----:B0-----:R-:W-:-:S05]  /*0050*/  IMAD R5, R5, UR4, R0 ;  /* 0x0000000405057c24 */ /* 0x001fca000f8e0200 */
[----:B-1----:R-:W-:-:S13]  /*0060*/  ISETP.GE.AND P0, PT, R5, UR5, PT ;  /* 0x0000000505007c0c */ /* 0x002fda000bf06270 */
[----:B------:R-:W-:Y:S05]  /*0070*/  @P0 EXIT ;  /* 0x000000000000094d */ /* 0x000fea0003800000 */
[----:B------:R-:W0:Y:S01]  /*0080*/  LDC.64 R2, c[0x0][0x380] ;  /* 0x0000e000ff027b82 */ /* 0x000e220000000a00 */
[----:B------:R-:W1:Y:S01]  /*0090*/  LDCU.64 UR4, c[0x0][0x358] ;  /* 0x00006b00ff0477ac */ /* 0x000e620008000a00 */
[----:B0-----:R-:W-:-:S06]  /*00a0*/  IMAD.WIDE R2, R5, 0x2, R2 ;  /* 0x0000000205027825 */ /* 0x001fcc00078e0202 */
[----:B-1----:R-:W2:Y:S02]  /*00b0*/  LDG.E.U16 R2, desc[UR4][R2.64] ;  /* 0x0000000402027981 */ /* 0x002ea4000c1e1500 */
[----:B--2---:R-:W-:-:S04]  /*00c0*/  HMNMX2 R0, R2.H0_H0, -9.703125, -9.703125, !PT ;  /* 0xc8dac8da02007840 */ /* 0x004fc80007800800 */
[----:B------:R-:W-:-:S04]  /*00d0*/  HMNMX2 R3, R0.H0_H0, 11.09375, 11.09375, PT ;  /* 0x498c498c00037840 */ /* 0x000fc80003800800 */
[----:B------:R-:W-:Y:S01]  /*00e0*/  HSETP2.EQ.AND P1, P0, -R3.H0_H0, 0.0226898193359375, 0.007297515869140625, PT ;  /* 0x25cf1f7903007434 */ /* 0x000fe20003822900 */
[----:B------:R-:W-:-:S04]  /*00f0*/  HADD2.F32 R0, -RZ, -R3.H0_H0 ;  /* 0xa0000003ff007230 */ /* 0x000fc80000004100 */
[----:B------:R-:W-:Y:S01]  /*0100*/  SEL R7, RZ, 0x3c00, !P1 ;  /* 0x00003c00ff077807 */ /* 0x000fe20004800000 */
[----:B------:R-:W-:Y:S01]  /*0110*/  FFMA R0, R0, 1.4426950216293334961, -RZ ;  /* 0x3fb8aa3b00007823 */ /* 0x000fe200000008ff */
[----:B------:R-:W-:Y:S02]  /*0120*/  HSETP2.EQ.AND P1, P2, -R3.H0_H0, -2.966796875, -2.615234375, PT ;  /* 0xc1efc13b03007434 */ /* 0x000fe40003a22900 */
[----:B------:R-:W-:-:S03]  /*0130*/  SEL R9, RZ, 0x3c00, !P0 ;  /* 0x00003c00ff097807 */ /* 0x000fc60004000000 */
[----:B------:R-:W0:Y:S01]  /*0140*/  MUFU.EX2 R0, R0 ;  /* 0x0000000000007308 */ /* 0x000e220000000800 */
[----:B------:R-:W-:Y:S02]  /*0150*/  SEL R3, RZ, 0x3c00, !P1 ;  /* 0x00003c00ff037807 */ /* 0x000fe40004800000 */
[----:B------:R-:W-:Y:S02]  /*0160*/  SEL R2, RZ, 0x3c00, !P2 ;  /* 0x00003c00ff027807 */ /* 0x000fe40005000000 */
[----:B0-----:R-:W-:-:S05]  /*0170*/  F2FP.F16.F32.PACK_AB R4, RZ, R0 ;  /* 0x00000000ff04723e */ /* 0x001fca00000000ff */
[----:B------:R-:W-:-:S04]  /*0180*/  HFMA2 R4, R7.H0_H0, -0.0009765625, -0.0009765625, R4.H0_H0 ;  /* 0x9400940007047831 */ /* 0x000fc80000040804 */
[----:B------:R-:W-:-:S04]  /*0190*/  HFMA2 R4, R9.H0_H0, -0.0009765625, -0.0009765625, R4.H0_H0 ;  /* 0x9400940009047831 */ /* 0x000fc80000040804 */
[----:B------:R-:W-:-:S04]  /*01a0*/  HFMA2 R3, R3.H0_H0, 6.103515625e-05, 6.103515625e-05, R4.H0_H0 ;  /* 0x0400040003037831 */ /* 0x000fc80000040804 */
[----:B------:R-:W-:-:S04]  /*01b0*/  HFMA2 R2, R2.H0_H0, 3.0517578125e-05, 3.0517578125e-05, R3.H0_H0 ;  /* 0x0200020002027831 */ /* 0x000fc80000040803 */
[----:B------:R-:W-:-:S05]  /*01c0*/  HADD2 R2, R2.H0_H0, 1, 1 ;  /* 0x3c003c0002027430 */ /* 0x000fca0000000800 */
[----:B------:R-:W-:Y:S02]  /*01d0*/  HADD2.F32 R0, -RZ, R2.H0_H0 ;  /* 0x20000002ff007230 */ /* 0x000fe40000004100 */
[----:B------:R-:W0:Y:S02]  /*01e0*/  LDC.64 R2, c[0x0][0x388] ;  /* 0x0000e200ff027b82 */ /* 0x000e240000000a00 */
[----:B------:R-:W1:Y:S02]  /*01f0*/  MUFU.RCP R7, R0 ;  /* 0x0000000000077308 */ /* 0x000e640000001000 */
[----:B-1----:R-:W-:-:S05]  /*0200*/  F2FP.F16.F32.PACK_AB R4, RZ, R7 ;  /* 0x00000007ff04723e */ /* 0x002fca00000000ff */
[C---:B------:R-:W-:Y:S01]  /*0210*/  HSETP2.GEU.AND P1, PT, |R4|.reuse.H0_H0, 8.523464202880859375e-06, 8.523464202880859375e-06, PT ;  /* 0x008f008f04007434 */ /* 0x040fe20003f2ea00 */
[----:B0-----:R-:W-:Y:S01]  /*0220*/  IMAD.WIDE R2, R5, 0x2, R2 ;  /* 0x0000000205027825 */ /* 0x001fe200078e0202 */
[----:B------:R-:W-:-:S05]  /*0230*/  HSETP2.GT.AND P0, PT, |R4|.H0_H0, RZ.H0_H0, PT ;  /* 0x200000ff04007234 */ /* 0x000fca0003f04a00 */
[----:B------:R-:W-:-:S13]  /*0240*/  PLOP3.LUT P0, PT, P1, P0, PT, 0xf2, 0x2f ;  /* 0x00000000002f781c */ /* 0x000fda0000f01e72 */
[----:B------:R-:W-:-:S04]  /*0250*/  @!P0 FFMA R6, -R0, R7, 1 ;  /* 0x3f80000000068423 */ /* 0x000fc80000000107 */
[----:B------:R-:W-:-:S05]  /*0260*/  @!P0 FFMA R6, R7, R6, R7 ;  /* 0x0000000607068223 */ /* 0x000fca0000000007 */
[----:B------:R-:W-:-:S05]  /*0270*/  @!P0 F2FP.F16.F32.PACK_AB R4, RZ, R6 ;  /* 0x00000006ff04823e */ /* 0x000fca00000000ff */
[----:B------:R-:W-:Y:S01]  /*0280*/  STG.E.U16 desc[UR4][R2.64], R4 ;  /* 0x0000000402007986 */ /* 0x000fe2000c101504 */
[----:B------:R-:W-:Y:S05]  /*0290*/  EXIT ;  /* 0x000000000000794d */ /* 0x000fea0003800000 */
.L_x_3:
        /* <DEDUP_REMOVED lines=14> */
.L_x_34:


//--------------------- .text._Z20sigmoid_f32x4_kernelPfS_i --------------------------
	.section	.text._Z20sigmoid_f32x4_kernelPfS_i,"ax",@progbits
	.align	128
        .global         _Z20sigmoid_f32x4_kernelPfS_i
        .type           _Z20sigmoid_f32x4_kernelPfS_i,@function
        .size           _Z20sigmoid_f32x4_kernelPfS_i,(.L_x_29 - _Z20sigmoid_f32x4_kernelPfS_i)
        .other          _Z20sigmoid_f32x4_kernelPfS_i,@"STO_CUDA_ENTRY STV_DEFAULT"
_Z20sigmoid_f32x4_kernelPfS_i:
.text._Z20sigmoid_f32x4_kernelPfS_i:
[----:B------:R-:W-:Y:S01]  /*0000*/  LDC R1, c[0x0][0x37c] ;  /* 0x0000df00ff017b82 */ /* 0x000fe20000000800 */
[----:B------:R-:W0:Y:S07]  /*0010*/  S2R R0, SR_TID.X ;  /* 0x0000000000007919 */ /* 0x000e2e0000002100 */
[----:B------:R-:W0:Y:S01]  /*0020*/  S2UR UR4, SR_CTAID.X ;  /* 0x00000000000479c3 */ /* 0x000e220000002500 */
[----:B------:R-:W1:Y:S07]  /*0030*/  LDCU UR5, c[0x0][0x390] ;  /* 0x00007200ff0577ac */ /* 0x000e6e0008000800 */
[----:B------:R-:W0:Y:S02]  /*0040*/  LDC R3, c[0x0][0x360] ;  /* 0x0000d800ff037b82 */ /* 0x000e240000000800 */
[----:B0-----:R-:W-:-:S05]  /*0050*/  IMAD R3, R3, UR4, R0 ;  /* 0x0000000403037c24 */ /* 0x001fca000f8e0200 */
[----:B------:R-:W-:-:S04]  /*0060*/  SHF.L.U32 R3, R3, 0x2, RZ ;  /* 0x0000000203037819 */ /* 0x000fc800000006ff */
[----:B-1----:R-:W-:-:S13]  /*0070*/  ISETP.GE.AND P0, PT, R3, UR5, PT ;  /* 0x0000000503007c0c */ /* 0x002fda000bf06270 */
[----:B------:R-:W-:Y:S05]  /*0080*/  @P0 EXIT ;  /* 0x000000000000094d */ /* 0x000fea0003800000 */
[----:B------:R-:W0:Y:S01]  /*0090*/  LDC.64 R4, c[0x0][0x380] ;  /* 0x0000e000ff047b82 */ /* 0x000e220000000a00 */
[----:B------:R-:W1:Y:S01]  /*00a0*/  LDCU.64 UR4, c[0x0][0x358] ;  /* 0x00006b00ff0477ac */ /* 0x000e620008000a00 */
[----:B0-----:R-:W-:-:S06]  /*00b0*/  IMAD.WIDE R4, R3, 0x4, R4 ;  /* 0x0000000403047825 */ /* 0x001fcc00078e0204 */
[----:B-1----:R-:W2:Y:S01]  /*00c0*/  LDG.E.128 R4, desc[UR4][R4.64] ;  /* 0x0000000404047981 */ /* 0x002ea2000c1e1d00 */
[----:B------:R-:W-:Y:S02]  /*00d0*/  HFMA2 R9, -RZ, RZ, 3.7421875, 0 ;  /* 0x437c0000ff097431 */ /* 0x000fe400000001ff */
[----:B------:R-:W-:Y:S01]  /*00e0*/  IMAD.MOV.U32 R0, RZ, RZ, 0x3bbb989d ;  /* 0x3bbb989dff007424 */ /* 0x000fe200078e00ff */
[----:B------:R-:W-:Y:S01]  /*00f0*/  BSSY.RECONVERGENT B0, `(.L_x_4) ;  /* 0x0000017000007945 */ /* 0x000fe20003800200 */
[----:B--2---:R-:W-:-:S04]  /*0100*/  FMNMX R7, R7, -88.37625885009765625, !PT ;  /* 0xc2b0c0a507077809 */ /* 0x004fc80007800000 */
[----:B------:R-:W-:-:S05]  /*0110*/  FMNMX R7, R7, 88.37625885009765625, PT ;  /* 0x42b0c0a507077809 */ /* 0x000fca0003800000 */
[----:B------:R-:W-:-:S04]  /*0120*/  FFMA.SAT R0, R7, -R0, 0.5 ;  /* 0x3f00000007007423 */ /* 0x000fc80000002800 */
[----:B------:R-:W-:-:S04]  /*0130*/  FFMA.RM R0, R0, R9, 12582913 ;  /* 0x4b40000100007423 */ /* 0x000fc80000004009 */
[C---:B------:R-:W-:Y:S01]  /*0140*/  FADD R2, R0.reuse, -12583039 ;  /* 0xcb40007f00027421 */ /* 0x040fe20000000000 */
[----:B------:R-:W-:-:S03]  /*0150*/  IMAD.SHL.U32 R0, R0, 0x800000, RZ ;  /* 0x0080000000007824 */ /* 0x000fc600078e00ff */
[----:B------:R-:W-:-:S04]  /*0160*/  FFMA R2, R7, -1.4426950216293334961, -R2 ;  /* 0xbfb8aa3b07027823 */ /* 0x000fc80000000802 */
[----:B------:R-:W-:-:S04]  /*0170*/  FFMA R2, R7, -1.925963033500011079e-08, R2 ;  /* 0xb2a5706007027823 */ /* 0x000fc80000000002 */
[----:B------:R-:W0:Y:S02]  /*0180*/  MUFU.EX2 R7, R2 ;  /* 0x0000000200077308 */ /* 0x000e240000000800 */
[----:B0-----:R-:W-:-:S05]  /*0190*/  FFMA R0, R0, R7, 1 ;  /* 0x3f80000000007423 */ /* 0x001fca0000000007 */
[----:B------:R-:W-:-:S04]  /*01a0*/  IADD3 R7, PT, PT, R0, 0x1800000, RZ ;  /* 0x0180000000077810 */ /* 0x000fc80007ffe0ff */
[----:B------:R-:W-:-:S04]  /*01b0*/  LOP3.LUT R7, R7, 0x7f800000, RZ, 0xc0, !PT ;  /* 0x7f80000007077812 */ /* 0x000fc800078ec0ff */
[----:B------:R-:W-:-:S13]  /*01c0*/  ISETP.GT.U32.AND P0, PT, R7, 0x1ffffff, PT ;  /* 0x01ffffff0700780c */ /* 0x000fda0003f04070 */
[----:B------:R-:W-:Y:S05]  /*01d0*/  @P0 BRA `(.L_x_5) ;  /* 0x0000000000100947 */ /* 0x000fea0003800000 */
[----:B------:R-:W-:-:S07]  /*01e0*/  MOV R8, 0x200 ;  /* 0x0000020000087802 */ /* 0x000fce0000000f00 */
[----:B------:R-:W-:Y:S05]  /*01f0*/  CALL.REL.NOINC `($__internal_0_$__cuda_sm20_rcp_rn_f32_slowpath) ;  /* 0x0000000400647944 */ /* 0x000fea0003c00000 */
[----:B------:R-:W-:Y:S01]  /*0200*/  IMAD.MOV.U32 R7, RZ, RZ, R0 ;  /* 0x000000ffff077224 */ /* 0x000fe200078e0000 */
[----:B------:R-:W-:Y:S06]  /*0210*/  BRA `(.L_x_6) ;  /* 0x0000000000107947 */ /* 0x000fec0003800000 */
.L_x_5:
[----:B------:R-:W0:Y:S02]  /*0220*/  MUFU.RCP R7, R0 ;  /* 0x0000000000077308 */ /* 0x000e240000001000 */
[----:B0-----:R-:W-:-:S04]  /*0230*/  FFMA R2, R0, R7, -1 ;  /* 0xbf80000000027423 */ /* 0x001fc80000000007 */
[----:B------:R-:W-:-:S04]  /*0240*/  FADD.FTZ R2, -R2, -RZ ;  /* 0x800000ff02027221 */ /* 0x000fc80000010100 */
[----:B------:R-:W-:-:S07]  /*0250*/  FFMA R7, R7, R2, R7 ;  /* 0x0000000207077223 */ /* 0x000fce0000000007 */
.L_x_6:
[----:B------:R-:W-:Y:S05]  /*0260*/  BSYNC.RECONVERGENT B0 ;  /* 0x0000000000007941 */ /* 0x000fea0003800200 */
.L_x_4:
[----:B------:R-:W-:Y:S01]  /*0270*/  FMNMX R6, R6, -88.37625885009765625, !PT ;  /* 0xc2b0c0a506067809 */ /* 0x000fe20007800000 */
[----:B------:R-:W-:Y:S01]  /*0280*/  IMAD.MOV.U32 R11, RZ, RZ, 0x437c0000 ;  /* 0x437c0000ff0b7424 */ /* 0x000fe200078e00ff */
[----:B------:R-:W-:Y:S01]  /*0290*/  MOV R9, 0x3bbb989d ;  /* 0x3bbb989d00097802 */ /* 0x000fe20000000f00 */
[----:B------:R-:W-:Y:S01]  /*02a0*/  BSSY.RECONVERGENT B0, `(.L_x_7) ;  /* 0x0000016000007945 */ /* 0x000fe20003800200 */
[----:B------:R-:W-:-:S05]  /*02b0*/  FMNMX R6, R6, 88.37625885009765625, PT ;  /* 0x42b0c0a506067809 */ /* 0x000fca0003800000 */
[----:B------:R-:W-:-:S04]  /*02c0*/  FFMA.SAT R0, R6, -R9, 0.5 ;  /* 0x3f00000006007423 */ /* 0x000fc80000002809 */
[----:B------:R-:W-:-:S04]  /*02d0*/  FFMA.RM R0, R0, R11, 12582913 ;  /* 0x4b40000100007423 */ /* 0x000fc8000000400b */
[C---:B------:R-:W-:Y:S01]  /*02e0*/  FADD R9, R0.reuse, -12583039 ;  /* 0xcb40007f00097421 */ /* 0x040fe20000000000 */
[----:B------:R-:W-:-:S03]  /*02f0*/  SHF.L.U32 R0, R0, 0x17, RZ ;  /* 0x0000001700007819 */ /* 0x000fc600000006ff */
[----:B------:R-:W-:-:S04]  /*0300*/  FFMA R9, R6, -1.4426950216293334961, -R9 ;  /* 0xbfb8aa3b06097823 */ /* 0x000fc80000000809 */
[----:B------:R-:W-:-:S06]  /*0310*/  FFMA R9, R6, -1.925963033500011079e-08, R9 ;  /* 0xb2a5706006097823 */ /* 0x000fcc0000000009 */
[----:B------:R-:W0:Y:S02]  /*0320*/  MUFU.EX2 R9, R9 ;  /* 0x0000000900097308 */ /* 0x000e240000000800 */
[----:B0-----:R-:W-:-:S04]  /*0330*/  FFMA R0, R0, R9, 1 ;  /* 0x3f80000000007423 */ /* 0x001fc80000000009 */
[----:B------:R-:W-:-:S05]  /*0340*/  VIADD R2, R0, 0x1800000 ;  /* 0x0180000000027836 */ /* 0x000fca0000000000 */
[----:B------:R-:W-:-:S04]  /*0350*/  LOP3.LUT R2, R2, 0x7f800000, RZ, 0xc0, !PT ;  /* 0x7f80000002027812 */ /* 0x000fc800078ec0ff */
[----:B------:R-:W-:-:S13]  /*0360*/  ISETP.GT.U32.AND P0, PT, R2, 0x1ffffff, PT ;  /* 0x01ffffff0200780c */ /* 0x000fda0003f04070 */
[----:B------:R-:W-:Y:S05]  /*0370*/  @P0 BRA `(.L_x_8) ;  /* 0x0000000000100947 */ /* 0x000fea0003800000 */
[----:B------:R-:W-:-:S07]  /*0380*/  MOV R8, 0x3a0 ;  /* 0x000003a000087802 */ /* 0x000fce0000000f00 */
[----:B------:R-:W-:Y:S05]  /*0390*/  CALL.REL.NOINC `($__internal_0_$__cuda_sm20_rcp_rn_f32_slowpath) ;  /* 0x0000000000fc7944 */ /* 0x000fea0003c00000 */
[----:B------:R-:W-:Y:S01]  /*03a0*/  MOV R6, R0 ;  /* 0x0000000000067202 */ /* 0x000fe20000000f00 */
[----:B------:R-:W-:Y:S06]  /*03b0*/  BRA `(.L_x_9) ;  /* 0x0000000000107947 */ /* 0x000fec0003800000 */
.L_x_8:
[----:B------:R-:W0:Y:S02]  /*03c0*/  MUFU.RCP R9, R0 ;  /* 0x0000000000097308 */ /* 0x000e240000001000 */
[----:B0-----:R-:W-:-:S04]  /*03d0*/  FFMA R2, R0, R9, -1 ;  /* 0xbf80000000027423 */ /* 0x001fc80000000009 */
[----:B------:R-:W-:-:S04]  /*03e0*/  FADD.FTZ R2, -R2, -RZ ;  /* 0x800000ff02027221 */ /* 0x000fc80000010100 */
[----:B------:R-:W-:-:S07]  /*03f0*/  FFMA R6, R9, R2, R9 ;  /* 0x0000000209067223 */ /* 0x000fce0000000009 */
.L_x_9:
[----:B------:R-:W-:Y:S05]  /*0400*/  BSYNC.RECONVERGENT B0 ;  /* 0x0000000000007941 */ /* 0x000fea0003800200 */
.L_x_7:
[----:B------:R-:W-:Y:S01]  /*0410*/  FMNMX R5, R5, -88.37625885009765625, !PT ;  /* 0xc2b0c0a505057809 */ /* 0x000fe20007800000 */
[----:B------:R-:W-:Y:S02]  /*0420*/  HFMA2 R9, -RZ, RZ, 3.7421875, 0 ;  /* 0x437c0000ff097431 */ /* 0x000fe400000001ff */
[----:B------:R-:W-:Y:S01]  /*0430*/  IMAD.MOV.U32 R0, RZ, RZ, 0x3bbb989d ;  /* 0x3bbb989dff007424 */ /* 0x000fe200078e00ff */
[----:B------:R-:W-:Y:S01]  /*0440*/  BSSY.RECONVERGENT B0, `(.L_x_10) ;  /* 0x0000016000007945 */ /* 0x000fe20003800200 */
        /* <DEDUP_REMOVED lines=17> */
.L_x_11:
[----:B------:R-:W0:Y:S02]  /*0560*/  MUFU.RCP R5, R0 ;  /* 0x0000000000057308 */ /* 0x000e240000001000 */
[----:B0-----:R-:W-:-:S04]  /*0570*/  FFMA R2, R0, R5, -1 ;  /* 0xbf80000000027423 */ /* 0x001fc80000000005 */
[----:B------:R-:W-:-:S04]  /*0580*/  FADD.FTZ R2, -R2, -RZ ;  /* 0x800000ff02027221 */ /* 0x000fc80000010100 */
[----:B------:R-:W-:-:S07]  /*0590*/  FFMA R5, R5, R2, R5 ;  /* 0x0000000205057223 */ /* 0x000fce0000000005 */
.L_x_12:
[----:B------:R-:W-:Y:S05]  /*05a0*/  BSYNC.RECONVERGENT B0 ;  /* 0x0000000000007941 */ /* 0x000fea0003800200 */
.L_x_10:
        /* <DEDUP_REMOVED lines=21> */
.L_x_14:
[----:B------:R-:W0:Y:S02]  /*0700*/  MUFU.RCP R9, R0 ;  /* 0x0000000000097308 */ /* 0x000e240000001000 */
[----:B0-----:R-:W-:-:S04]  /*0710*/  FFMA R2, R0, R9, -1 ;  /* 0xbf80000000027423 */ /* 0x001fc80000000009 */
[----:B------:R-:W-:-:S04]  /*0720*/  FADD.FTZ R2, -R2, -RZ ;  /* 0x800000ff02027221 */ /* 0x000fc80000010100 */
[----:B------:R-:W-:-:S07]  /*0730*/  FFMA R4, R9, R2, R9 ;  /* 0x0000000209047223 */ /* 0x000fce0000000009 */
.L_x_15:
[----:B------:R-:W-:Y:S05]  /*0740*/  BSYNC.RECONVERGENT B0 ;  /* 0x0000000000007941 */ /* 0x000fea0003800200 */
.L_x_13:
[----:B------:R-:W0:Y:S02]  /*0750*/  LDC.64 R8, c[0x0][0x388] ;  /* 0x0000e200ff087b82 */ /* 0x000e240000000a00 */
[----:B0-----:R-:W-:-:S05]  /*0760*/  IMAD.WIDE R2, R3, 0x4, R8 ;  /* 0x0000000403027825 */ /* 0x001fca00078e0208 */
[----:B------:R-:W-:Y:S01]  /*0770*/  STG.E.128 desc[UR4][R2.64], R4 ;  /* 0x0000000402007986 */ /* 0x000fe2000c101d04 */
[----:B------:R-:W-:Y:S05]  /*0780*/  EXIT ;  /* 0x000000000000794d */ /* 0x000fea0003800000 */
        .weak           $__internal_0_$__cuda_sm20_rcp_rn_f32_slowpath
        .type           $__internal_0_$__cuda_sm20_rcp_rn_f32_slowpath,@function
        .size           $__internal_0_$__cuda_sm20_rcp_rn_f32_slowpath,(.L_x_29 - $__internal_0_$__cuda_sm20_rcp_rn_f32_slowpath)
$__internal_0_$__cuda_sm20_rcp_rn_f32_slowpath:
[----:B------:R-:W-:Y:S01]  /*0790*/  SHF.L.U32 R2, R0, 0x1, RZ ;  /* 0x0000000100027819 */ /* 0x000fe200000006ff */
[----:B------:R-:W-:Y:S03]  /*07a0*/  BSSY.RECONVERGENT B1, `(.L_x_16) ;  /* 0x0000030000017945 */ /* 0x000fe60003800200 */
[----:B------:R-:W-:-:S04]  /*07b0*/  SHF.R.U32.HI R13, RZ, 0x18, R2 ;  /* 0x00000018ff0d7819 */ /* 0x000fc80000011602 */
[----:B------:R-:W-:-:S13]  /*07c0*/  ISETP.NE.U32.AND P0, PT, R13, RZ, PT ;  /* 0x000000ff0d00720c */ /* 0x000fda0003f05070 */
[----:B------:R-:W-:Y:S05]  /*07d0*/  @P0 BRA `(.L_x_17) ;  /* 0x0000000000280947 */ /* 0x000fea0003800000 */
[----:B------:R-:W-:-:S04]  /*07e0*/  SHF.L.U32 R2, R0, 0x1, RZ ;  /* 0x0000000100027819 */ /* 0x000fc800000006ff */
[----:B------:R-:W-:-:S13]  /*07f0*/  ISETP.NE.AND P0, PT, R2, RZ, PT ;  /* 0x000000ff0200720c */ /* 0x000fda0003f05270 */
[----:B------:R-:W-:Y:S01]  /*0800*/  @P0 FFMA R10, R0, 1.84467440737095516160e+19, RZ ;  /* 0x5f800000000a0823 */ /* 0x000fe200000000ff */
[----:B------:R-:W-:Y:S08]  /*0810*/  @!P0 MUFU.RCP R9, R0 ;  /* 0x0000000000098308 */ /* 0x000ff00000001000 */
[----:B------:R-:W0:Y:S02]  /*0820*/  @P0 MUFU.RCP R11, R10 ;  /* 0x0000000a000b0308 */ /* 0x000e240000001000 */
[----:B0-----:R-:W-:-:S04]  /*0830*/  @P0 FFMA R2, R10, R11, -1 ;  /* 0xbf8000000a020423 */ /* 0x001fc8000000000b */
[----:B------:R-:W-:-:S04]  /*0840*/  @P0 FADD.FTZ R2, -R2, -RZ ;  /* 0x800000ff02020221 */ /* 0x000fc80000010100 */
[----:B------:R-:W-:-:S04]  /*0850*/  @P0 FFMA R2, R11, R2, R11 ;  /* 0x000000020b020223 */ /* 0x000fc8000000000b */
[----:B------:R-:W-:Y:S01]  /*0860*/  @P0 FFMA R9, R2, 1.84467440737095516160e+19, RZ ;  /* 0x5f80000002090823 */ /* 0x000fe200000000ff */
[----:B------:R-:W-:Y:S06]  /*0870*/  BRA `(.L_x_18) ;  /* 0x0000000000887947 */ /* 0x000fec0003800000 */
.L_x_17:
[----:B------:R-:W-:-:S05]  /*0880*/  VIADD R15, R13, 0xffffff03 ;  /* 0xffffff030d0f7836 */ /* 0x000fca0000000000 */
[----:B------:R-:W-:-:S13]  /*0890*/  ISETP.GT.U32.AND P0, PT, R15, 0x1, PT ;  /* 0x000000010f00780c */ /* 0x000fda0003f04070 */
[----:B------:R-:W-:Y:S05]  /*08a0*/  @P0 BRA `(.L_x_19) ;  /* 0x0000000000780947 */ /* 0x000fea0003800000 */
[----:B------:R-:W-:Y:S01]  /*08b0*/  LOP3.LUT R2, R0, 0x7fffff, RZ, 0xc0, !PT ;  /* 0x007fffff00027812 */ /* 0x000fe200078ec0ff */
[----:B------:R-:W-:-:S03]  /*08c0*/  HFMA2 R12, -RZ, RZ, 0, 1.78813934326171875e-07 ;  /* 0x00000003ff0c7431 */ /* 0x000fc600000001ff */
[----:B------:R-:W-:-:S04]  /*08d0*/  LOP3.LUT R2, R2, 0x3f800000, RZ, 0xfc, !PT ;  /* 0x3f80000002027812 */ /* 0x000fc800078efcff */
[----:B------:R-:W0:Y:S01]  /*08e0*/  MUFU.RCP R9, R2 ;  /* 0x0000000200097308 */ /* 0x000e220000001000 */
[----:B------:R-:W-:Y:S01]  /*08f0*/  SHF.L.U32 R12, R12, R15, RZ ;  /* 0x0000000f0c0c7219 */ /* 0x000fe200000006ff */
[----:B0-----:R-:W-:-:S04]  /*0900*/  FFMA R10, R2, R9, -1 ;  /* 0xbf800000020a7423 */ /* 0x001fc80000000009 */
[----:B------:R-:W-:-:S04]  /*0910*/  FADD.FTZ R10, -R10, -RZ ;  /* 0x800000ff0a0a7221 */ /* 0x000fc80000010100 */
[CCC-:B------:R-:W-:Y:S01]  /*0920*/  FFMA.RM R11, R9.reuse, R10.reuse, R9.reuse ;  /* 0x0000000a090b7223 */ /* 0x1c0fe20000004009 */
[----:B------:R-:W-:-:S04]  /*0930*/  FFMA.RP R10, R9, R10, R9 ;  /* 0x0000000a090a7223 */ /* 0x000fc80000008009 */
[C---:B------:R-:W-:Y:S02]  /*0940*/  LOP3.LUT R9, R11.reuse, 0x7fffff, RZ, 0xc0, !PT ;  /* 0x007fffff0b097812 */ /* 0x040fe400078ec0ff */
[----:B------:R-:W-:Y:S02]  /*0950*/  FSETP.NEU.FTZ.AND P0, PT, R11, R10, PT ;  /* 0x0000000a0b00720b */ /* 0x000fe40003f1d000 */
[----:B------:R-:W-:Y:S02]  /*0960*/  LOP3.LUT R9, R9, 0x800000, RZ, 0xfc, !PT ;  /* 0x0080000009097812 */ /* 0x000fe400078efcff */
[----:B------:R-:W-:Y:S02]  /*0970*/  SEL R10, RZ, 0xffffffff, !P0 ;  /* 0xffffffffff0a7807 */ /* 0x000fe40004000000 */
[----:B------:R-:W-:Y:S02]  /*0980*/  LOP3.LUT R12, R12, R9, RZ, 0xc0, !PT ;  /* 0x000000090c0c7212 */ /* 0x000fe400078ec0ff */
[----:B------:R-:W-:-:S02]  /*0990*/  IADD3 R10, PT, PT, -R10, RZ, RZ ;  /* 0x000000ff0a0a7210 */ /* 0x000fc40007ffe1ff */
[-C--:B------:R-:W-:Y:S02]  /*09a0*/  SHF.R.U32.HI R12, RZ, R15.reuse, R12 ;  /* 0x0000000fff0c7219 */ /* 0x080fe4000001160c */
[----:B------:R-:W-:Y:S02]  /*09b0*/  LOP3.LUT P1, RZ, R10, R15, R9, 0xf8, !PT ;  /* 0x0000000f0aff7212 */ /* 0x000fe4000782f809 */
[C---:B------:R-:W-:Y:S02]  /*09c0*/  LOP3.LUT P0, RZ, R12.reuse, 0x1, RZ, 0xc0, !PT ;  /* 0x000000010cff7812 */ /* 0x040fe4000780c0ff */
[----:B------:R-:W-:-:S04]  /*09d0*/  LOP3.LUT P2, RZ, R12, 0x2, RZ, 0xc0, !PT ;  /* 0x000000020cff7812 */ /* 0x000fc8000784c0ff */
[----:B------:R-:W-:Y:S02]  /*09e0*/  PLOP3.LUT P0, PT, P0, P1, P2, 0xe0, 0x0 ;  /* 0x000000000000781c */ /* 0x000fe40000703c20 */
[----:B------:R-:W-:Y:S02]  /*09f0*/  LOP3.LUT P1, RZ, R0, 0x7fffff, RZ, 0xc0, !PT ;  /* 0x007fffff00ff7812 */ /* 0x000fe4000782c0ff */
[----:B------:R-:W-:-:S05]  /*0a00*/  SEL R2, RZ, 0x1, !P0 ;  /* 0x00000001ff027807 */ /* 0x000fca0004000000 */
[----:B------:R-:W-:-:S05]  /*0a10*/  IMAD.MOV R2, RZ, RZ, -R2 ;  /* 0x000000ffff027224 */ /* 0x000fca00078e0a02 */
[----:B------:R-:W-:Y:S02]  /*0a20*/  ISETP.GE.AND P0, PT, R2, RZ, PT ;  /* 0x000000ff0200720c */ /* 0x000fe40003f06270 */
[----:B------:R-:W-:-:S04]  /*0a30*/  IADD3 R2, PT, PT, R13, -0xfc, RZ ;  /* 0xffffff040d027810 */ /* 0x000fc80007ffe0ff */
[----:B------:R-:W-:-:S07]  /*0a40*/  SHF.R.U32.HI R9, RZ, R2, R9 ;  /* 0x00000002ff097219 */ /* 0x000fce0000011609 */
[----:B------:R-:W-:-:S05]  /*0a50*/  @!P0 IADD3 R9, PT, PT, R9, 0x1, RZ ;  /* 0x0000000109098810 */ /* 0x000fca0007ffe0ff */
[----:B------:R-:W-:-:S05]  /*0a60*/  @!P1 IMAD.SHL.U32 R9, R9, 0x2, RZ ;  /* 0x0000000209099824 */ /* 0x000fca00078e00ff */
[----:B------:R-:W-:Y:S01]  /*0a70*/  LOP3.LUT R9, R9, 0x80000000, R0, 0xf8, !PT ;  /* 0x8000000009097812 */ /* 0x000fe200078ef800 */
[----:B------:R-:W-:Y:S06]  /*0a80*/  BRA `(.L_x_18) ;  /* 0x0000000000047947 */ /* 0x000fec0003800000 */
.L_x_19:
[----:B------:R0:W1:Y:S02]  /*0a90*/  MUFU.RCP R9, R0 ;  /* 0x0000000000097308 */ /* 0x0000640000001000 */
.L_x_18:
[----:B------:R-:W-:Y:S05]  /*0aa0*/  BSYNC.RECONVERGENT B1 ;  /* 0x0000000000017941 */ /* 0x000fea0003800200 */
.L_x_16:
[----:B01----:R-:W-:Y:S01]  /*0ab0*/  MOV R0, R9 ;  /* 0x0000000900007202 */ /* 0x003fe20000000f00 */
[----:B------:R-:W-:-:S04]  /*0ac0*/  HFMA2 R9, -RZ, RZ, 0, 0 ;  /* 0x00000000ff097431 */ /* 0x000fc800000001ff */
[----:B------:R-:W-:Y:S05]  /*0ad0*/  RET.REL.NODEC R8 `(_Z20sigmoid_f32x4_kernelPfS_i) ;  /* 0xfffffff408487950 */ /* 0x000fea0003c3ffff */
.L_x_20:
        /* <DEDUP_REMOVED lines=10> */
.L_x_29:


//--------------------- .text._Z18sigmoid_f32_kernelPfS_i --------------------------
	.section	.text._Z18sigmoid_f32_kernelPfS_i,"ax",@progbits
	.align	128
        .global         _Z18sigmoid_f32_kernelPfS_i
        .type           _Z18sigmoid_f32_kernelPfS_i,@function
        .size           _Z18sigmoid_f32_kernelPfS_i,(.L_x_30 - _Z18sigmoid_f32_kernelPfS_i)
        .other          _Z18sigmoid_f32_kernelPfS_i,@"STO_CUDA_ENTRY STV_DEFAULT"
_Z18sigmoid_f32_kernelPfS_i:
.text._Z18sigmoid_f32_kernelPfS_i:
        /* <DEDUP_REMOVED lines=11> */
[----:B-1----:R-:W2:Y:S01]  /*00b0*/  LDG.E R4, desc[UR4][R4.64] ;  /* 0x0000000404047981 */ /* 0x002ea2000c1e1900 */
[----:B------:R-:W-:Y:S01]  /*00c0*/  IMAD.MOV.U32 R7, RZ, RZ, 0x3bbb989d ;  /* 0x3bbb989dff077424 */ /* 0x000fe200078e00ff */
[----:B------:R-:W-:Y:S01]  /*00d0*/  BSSY.RECONVERGENT B0, `(.L_x_21) ;  /* 0x0000017000007945 */ /* 0x000fe20003800200 */
[----:B------:R-:W-:Y:S01]  /*00e0*/  IMAD.MOV.U32 R9, RZ, RZ, 0x437c0000 ;  /* 0x437c0000ff097424 */ /* 0x000fe200078e00ff */
[----:B--2---:R-:W-:-:S04]  /*00f0*/  FMNMX R0, R4, -88.37625885009765625, !PT ;  /* 0xc2b0c0a504007809 */ /* 0x004fc80007800000 */
[----:B------:R-:W-:-:S05]  /*0100*/  FMNMX R0, R0, 88.37625885009765625, PT ;  /* 0x42b0c0a500007809 */ /* 0x000fca0003800000 */
[----:B------:R-:W-:-:S04]  /*0110*/  FFMA.SAT R2, R0, -R7, 0.5 ;  /* 0x3f00000000027423 */ /* 0x000fc80000002807 */
[----:B------:R-:W-:-:S04]  /*0120*/  FFMA.RM R2, R2, R9, 12582913 ;  /* 0x4b40000102027423 */ /* 0x000fc80000004009 */
[C---:B------:R-:W-:Y:S01]  /*0130*/  FADD R7, R2.reuse, -12583039 ;  /* 0xcb40007f02077421 */ /* 0x040fe20000000000 */
[----:B------:R-:W-:-:S03]  /*0140*/  IMAD.SHL.U32 R2, R2, 0x800000, RZ ;  /* 0x0080000002027824 */ /* 0x000fc600078e00ff */
        /* <DEDUP_REMOVED lines=9> */
[----:B------:R-:W-:Y:S05]  /*01e0*/  CALL.REL.NOINC `($__internal_1_$__cuda_sm20_rcp_rn_f32_slowpath) ;  /* 0x0000000000287944 */ /* 0x000fea0003c00000 */
[----:B------:R-:W-:Y:S05]  /*01f0*/  BRA `(.L_x_23) ;  /* 0x0000000000107947 */ /* 0x000fea0003800000 */
.L_x_22:
[----:B------:R-:W0:Y:S02]  /*0200*/  MUFU.RCP R7, R0 ;  /* 0x0000000000077308 */ /* 0x000e240000001000 */
[----:B0-----:R-:W-:-:S04]  /*0210*/  FFMA R2, R0, R7, -1 ;  /* 0xbf80000000027423 */ /* 0x001fc80000000007 */
[----:B------:R-:W-:-:S04]  /*0220*/  FADD.FTZ R2, -R2, -RZ ;  /* 0x800000ff02027221 */ /* 0x000fc80000010100 */
[----:B------:R-:W-:-:S07]  /*0230*/  FFMA R7, R7, R2, R7 ;  /* 0x0000000207077223 */ /* 0x000fce0000000007 */
.L_x_23:
[----:B------:R-:W-:Y:S05]  /*0240*/  BSYNC.RECONVERGENT B0 ;  /* 0x0000000000007941 */ /* 0x000fea0003800200 */
.L_x_21:
[----:B------:R-:W0:Y:S02]  /*0250*/  LDC.64 R4, c[0x0][0x388] ;  /* 0x0000e200ff047b82 */ /* 0x000e240000000a00 */
[----:B0-----:R-:W-:-:S05]  /*0260*/  IMAD.WIDE R2, R3, 0x4, R4 ;  /* 0x0000000403027825 */ /* 0x001fca00078e0204 */
[----:B------:R-:W-:Y:S01]  /*0270*/  STG.E desc[UR4][R2.64], R7 ;  /* 0x0000000702007986 */ /* 0x000fe2000c101904 */
[----:B------:R-:W-:Y:S05]  /*0280*/  EXIT ;  /* 0x000000000000794d */ /* 0x000fea0003800000 */
        .weak           $__internal_1_$__cuda_sm20_rcp_rn_f32_slowpath
        .type           $__internal_1_$__cuda_sm20_rcp_rn_f32_slowpath,@function
        .size           $__internal_1_$__cuda_sm20_rcp_rn_f32_slowpath,(.L_x_30 - $__internal_1_$__cuda_sm20_rcp_rn_f32_slowpath)
$__internal_1_$__cuda_sm20_rcp_rn_f32_slowpath:
[----:B------:R-:W-:Y:S01]  /*0290*/  IMAD.SHL.U32 R2, R0, 0x2, RZ ;  /* 0x0000000200027824 */ /* 0x000fe200078e00ff */
[----:B------:R-:W-:Y:S04]  /*02a0*/  BSSY.RECONVERGENT B1, `(.L_x_24) ;  /* 0x0000030000017945 */ /* 0x000fe80003800200 */
[----:B------:R-:W-:-:S04]  /*02b0*/  SHF.R.U32.HI R2, RZ, 0x18, R2 ;  /* 0x00000018ff027819 */ /* 0x000fc80000011602 */
[----:B------:R-:W-:-:S13]  /*02c0*/  ISETP.NE.U32.AND P0, PT, R2, RZ, PT ;  /* 0x000000ff0200720c */ /* 0x000fda0003f05070 */
[----:B------:R-:W-:Y:S05]  /*02d0*/  @P0 BRA `(.L_x_25) ;  /* 0x0000000000280947 */ /* 0x000fea0003800000 */
[----:B------:R-:W-:-:S05]  /*02e0*/  IMAD.SHL.U32 R2, R0, 0x2, RZ ;  /* 0x0000000200027824 */ /* 0x000fca00078e00ff */
        /* <DEDUP_REMOVED lines=9> */
.L_x_25:
[----:B------:R-:W-:-:S04]  /*0380*/  IADD3 R5, PT, PT, R2, -0xfd, RZ ;  /* 0xffffff0302057810 */ /* 0x000fc80007ffe0ff */
[----:B------:R-:W-:-:S13]  /*0390*/  ISETP.GT.U32.AND P0, PT, R5, 0x1, PT ;  /* 0x000000010500780c */ /* 0x000fda0003f04070 */
[----:B------:R-:W-:Y:S05]  /*03a0*/  @P0 BRA `(.L_x_27) ;  /* 0x0000000000780947 */ /* 0x000fea0003800000 */
[----:B------:R-:W-:Y:S01]  /*03b0*/  LOP3.LUT R6, R0, 0x7fffff, RZ, 0xc0, !PT ;  /* 0x007fffff00067812 */ /* 0x000fe200078ec0ff */
[----:B------:R-:W-:-:S03]  /*03c0*/  IMAD.MOV.U32 R10, RZ, RZ, 0x3 ;  /* 0x00000003ff0a7424 */ /* 0x000fc600078e00ff */
[----:B------:R-:W-:Y:S02]  /*03d0*/  LOP3.LUT R6, R6, 0x3f800000, RZ, 0xfc, !PT ;  /* 0x3f80000006067812 */ /* 0x000fe400078efcff */
[----:B------:R-:W-:Y:S02]  /*03e0*/  SHF.L.U32 R11, R10, R5, RZ ;  /* 0x000000050a0b7219 */ /* 0x000fe400000006ff */
[----:B------:R-:W0:Y:S02]  /*03f0*/  MUFU.RCP R7, R6 ;  /* 0x0000000600077308 */ /* 0x000e240000001000 */
        /* <DEDUP_REMOVED lines=8> */
[----:B------:R-:W-:-:S03]  /*0480*/  LOP3.LUT R6, R11, R8, RZ, 0xc0, !PT ;  /* 0x000000080b067212 */ /* 0x000fc600078ec0ff */
[----:B------:R-:W-:Y:S01]  /*0490*/  IMAD.MOV R7, RZ, RZ, -R7 ;  /* 0x000000ffff077224 */ /* 0x000fe200078e0a07 */
[----:B------:R-:W-:-:S04]  /*04a0*/  SHF.R.U32.HI R6, RZ, R5, R6 ;  /* 0x00000005ff067219 */ /* 0x000fc80000011606 */
[----:B------:R-:W-:Y:S02]  /*04b0*/  LOP3.LUT P1, RZ, R7, R5, R8, 0xf8, !PT ;  /* 0x0000000507ff7212 */ /* 0x000fe4000782f808 */
[C---:B------:R-:W-:Y:S02]  /*04c0*/  LOP3.LUT P0, RZ, R6.reuse, 0x1, RZ, 0xc0, !PT ;  /* 0x0000000106ff7812 */ /* 0x040fe4000780c0ff */
[----:B------:R-:W-:-:S04]  /*04d0*/  LOP3.LUT P2, RZ, R6, 0x2, RZ, 0xc0, !PT ;  /* 0x0000000206ff7812 */ /* 0x000fc8000784c0ff */
[----:B------:R-:W-:Y:S02]  /*04e0*/  PLOP3.LUT P0, PT, P0, P1, P2, 0xe0, 0x0 ;  /* 0x000000000000781c */ /* 0x000fe40000703c20 */
[----:B------:R-:W-:Y:S02]  /*04f0*/  LOP3.LUT P1, RZ, R0, 0x7fffff, RZ, 0xc0, !PT ;  /* 0x007fffff00ff7812 */ /* 0x000fe4000782c0ff */
[----:B------:R-:W-:-:S04]  /*0500*/  SEL R5, RZ, 0x1, !P0 ;  /* 0x00000001ff057807 */ /* 0x000fc80004000000 */
[----:B------:R-:W-:-:S04]  /*0510*/  IADD3 R5, PT, PT, -R5, RZ, RZ ;  /* 0x000000ff05057210 */ /* 0x000fc80007ffe1ff */
[----:B------:R-:W-:Y:S01]  /*0520*/  ISETP.GE.AND P0, PT, R5, RZ, PT ;  /* 0x000000ff0500720c */ /* 0x000fe20003f06270 */
[----:B------:R-:W-:-:S05]  /*0530*/  VIADD R5, R2, 0xffffff04 ;  /* 0xffffff0402057836 */ /* 0x000fca0000000000 */
[----:B------:R-:W-:-:S07]  /*0540*/  SHF.R.U32.HI R5, RZ, R5, R8 ;  /* 0x00000005ff057219 */ /* 0x000fce0000011608 */
[----:B------:R-:W-:-:S05]  /*0550*/  @!P0 VIADD R5, R5, 0x1 ;  /* 0x0000000105058836 */ /* 0x000fca0000000000 */
[----:B------:R-:W-:-:S04]  /*0560*/  @!P1 SHF.L.U32 R5, R5, 0x1, RZ ;  /* 0x0000000105059819 */ /* 0x000fc800000006ff */
[----:B------:R-:W-:Y:S01]  /*0570*/  LOP3.LUT R5, R5, 0x80000000, R0, 0xf8, !PT ;  /* 0x8000000005057812 */ /* 0x000fe200078ef800 */
[----:B------:R-:W-:Y:S06]  /*0580*/  BRA `(.L_x_26) ;  /* 0x0000000000047947 */ /* 0x000fec0003800000 */
.L_x_27:
[----:B------:R0:W1:Y:S02]  /*0590*/  MUFU.RCP R5, R0 ;  /* 0x0000000000057308 */ /* 0x0000640000001000 */
.L_x_26:
[----:B------:R-:W-:Y:S05]  /*05a0*/  BSYNC.RECONVERGENT B1 ;  /* 0x0000000000017941 */ /* 0x000fea0003800200 */
.L_x_24:
[----:B-1----:R-:W-:Y:S02]  /*05b0*/  IMAD.MOV.U32 R7, RZ, RZ, R5 ;  /* 0x000000ffff077224 */ /* 0x002fe400078e0005 */
[----:B------:R-:W-:-:S04]  /*05c0*/  HFMA2 R5, -RZ, RZ, 0, 0 ;  /* 0x00000000ff057431 */ /* 0x000fc800000001ff */
[----:B0-----:R-:W-:Y:S05]  /*05d0*/  RET.REL.NODEC R4 `(_Z18sigmoid_f32_kernelPfS_i) ;  /* 0xfffffff804887950 */ /* 0x001fea0003c3ffff */
.L_x_28:
        /* <DEDUP_REMOVED lines=10> */
.L_x_30:


//--------------------- .nv.shared.reserved.0     --------------------------
	.section	.nv.shared.reserved.0,"aw",@nobits
	.weak		__nv_reservedSMEM_offset_0_alias
	.size		__nv_reservedSMEM_offset_0_alias, 0, 64
	.other		__nv_reservedSMEM_offset_0_alias,@"STO_CUDA_RESERVED_SHARED STV_DEFAULT"
__nv_reservedSMEM_offset_0_alias:
	.zero		0
	.zero		64


//--------------------- .nv.constant0._Z25sigmoid_f16x8_pack_kernelP6__halfS0_i --------------------------
	.section	.nv.constant0._Z25sigmoid_f16x8_pack_kernelP6__halfS0_i,"a",@progbits
	.sectionflags	@""
	.align	4
.nv.constant0._Z25sigmoid_f16x8_pack_kernelP6__halfS0_i:
	.zero		916


//--------------------- .nv.constant0._Z20sigmoid_f16x8_kernelP6__halfS0_i --------------------------
	.section	.nv.constant0._Z20sigmoid_f16x8_kernelP6__halfS0_i,"a",@progbits
	.sectionflags	@""
	.align	4
.nv.constant0._Z20sigmoid_f16x8_kernelP6__halfS0_i:
	.zero		916


//--------------------- .nv.constant0._Z20sigmoid_f16x2_kernelP6__halfS0_i --------------------------
	.section	.nv.constant0._Z20sigmoid_f16x2_kernelP6__halfS0_i,"a",@progbits
	.sectionflags	@""
	.align	4
.nv.constant0._Z20sigmoid_f16x2_kernelP6__halfS0_i:
	.zero		916


//--------------------- .nv.constant0._Z18sigmoid_f16_kernelP6__halfS0_i --------------------------
	.section	.nv.constant0._Z18sigmoid_f16_kernelP6__halfS0_i,"a",@progbits
	.sectionflags	@""
	.align	4
.nv.constant0._Z18sigmoid_f16_kernelP6__halfS0_i:
	.zero		916


//--------------------- .nv.constant0._Z20sigmoid_f32x4_kernelPfS_i --------------------------
	.section	.nv.constant0._Z20sigmoid_f32x4_kernelPfS_i,"a",@progbits
	.sectionflags	@""
	.align	4
.nv.constant0._Z20sigmoid_f32x4_kernelPfS_i:
	.zero		916


//--------------------- .nv.constant0._Z18sigmoid_f32_kernelPfS_i --------------------------
	.section	.nv.constant0._Z18sigmoid_f32_kernelPfS_i,"a",@progbits
	.sectionflags	@""
	.align	4
.nv.constant0._Z18sigmoid_f32_kernelPfS_i:
	.zero		916


//--------------------- SYMBOLS --------------------------

	.type		.nv.reservedSmem.offset0,@object
	.size		.nv.reservedSmem.offset0,0x4
